//
// Generated by NVIDIA NVVM Compiler
//
// Compiler Build ID: CL-36424714
// Cuda compilation tools, release 13.0, V13.0.88
// Based on NVVM 20.0.0
//

.version 9.0
.target sm_100
.address_size 64

// _ZZN43_GLOBAL__N__571e6ad1_4_k_cu_7d26eb34_12859710gemm_tcoreILj128ELj256ELj32EEEvP6__halfS2_jjjS2_E2As has been demoted
// _ZZN43_GLOBAL__N__571e6ad1_4_k_cu_7d26eb34_12859710gemm_tcoreILj128ELj256ELj32EEEvP6__halfS2_jjjS2_E2Bs has been demoted

.entry _ZN43_GLOBAL__N__571e6ad1_4_k_cu_7d26eb34_12859710gemm_tcoreILj128ELj256ELj32EEEvP6__halfS2_jjjS2_(
	.param .u64 .ptr .align 1 _ZN43_GLOBAL__N__571e6ad1_4_k_cu_7d26eb34_12859710gemm_tcoreILj128ELj256ELj32EEEvP6__halfS2_jjjS2__param_0,
	.param .u64 .ptr .align 1 _ZN43_GLOBAL__N__571e6ad1_4_k_cu_7d26eb34_12859710gemm_tcoreILj128ELj256ELj32EEEvP6__halfS2_jjjS2__param_1,
	.param .u32 _ZN43_GLOBAL__N__571e6ad1_4_k_cu_7d26eb34_12859710gemm_tcoreILj128ELj256ELj32EEEvP6__halfS2_jjjS2__param_2,
	.param .u32 _ZN43_GLOBAL__N__571e6ad1_4_k_cu_7d26eb34_12859710gemm_tcoreILj128ELj256ELj32EEEvP6__halfS2_jjjS2__param_3,
	.param .u32 _ZN43_GLOBAL__N__571e6ad1_4_k_cu_7d26eb34_12859710gemm_tcoreILj128ELj256ELj32EEEvP6__halfS2_jjjS2__param_4,
	.param .u64 .ptr .align 1 _ZN43_GLOBAL__N__571e6ad1_4_k_cu_7d26eb34_12859710gemm_tcoreILj128ELj256ELj32EEEvP6__halfS2_jjjS2__param_5
)
{
	.reg .pred 	%p<5>;
	.reg .b16 	%rs<2>;
	.reg .b32 	%r<1372>;
	.reg .b32 	%f<2>;
	.reg .b64 	%rd<75>;
	// demoted variable
	.shared .align 2 .b8 _ZZN43_GLOBAL__N__571e6ad1_4_k_cu_7d26eb34_12859710gemm_tcoreILj128ELj256ELj32EEEvP6__halfS2_jjjS2_E2As[10240];
	// demoted variable
	.shared .align 2 .b8 _ZZN43_GLOBAL__N__571e6ad1_4_k_cu_7d26eb34_12859710gemm_tcoreILj128ELj256ELj32EEEvP6__halfS2_jjjS2_E2Bs[16896];
	ld.param.u32 	%r367, [_ZN43_GLOBAL__N__571e6ad1_4_k_cu_7d26eb34_12859710gemm_tcoreILj128ELj256ELj32EEEvP6__halfS2_jjjS2__param_4];
	mov.u32 	%r368, %ctaid.x;
	mov.u32 	%r369, %ctaid.y;
	mov.u32 	%r1, %tid.x;
	shr.u32 	%r2, %r1, 5;
	shl.b32 	%r370, %r369, 7;
	shr.u32 	%r371, %r1, 1;
	and.b32  	%r372, %r371, 510;
	add.s32 	%r3, %r370, %r372;
	shl.b32 	%r4, %r368, 8;
	shl.b32 	%r5, %r1, 3;
	and.b32  	%r6, %r5, 248;
	mov.f32 	%f1, 0f00000000;
	// begin inline asm
	{  cvt.rn.f16.f32 %rs1, %f1;}

	// end inline asm
	mov.b32 	%r1233, {%rs1, %rs1};
	shr.u32 	%r8, %r367, 5;
	setp.lt.u32 	%p1, %r367, 32;
	mov.u32 	%r1234, %r1233;
	mov.u32 	%r1235, %r1233;
	mov.u32 	%r1236, %r1233;
	mov.u32 	%r1237, %r1233;
	mov.u32 	%r1238, %r1233;
	mov.u32 	%r1239, %r1233;
	mov.u32 	%r1240, %r1233;
	mov.u32 	%r1241, %r1233;
	mov.u32 	%r1242, %r1233;
	mov.u32 	%r1243, %r1233;
	mov.u32 	%r1244, %r1233;
	mov.u32 	%r1245, %r1233;
	mov.u32 	%r1246, %r1233;
	mov.u32 	%r1247, %r1233;
	mov.u32 	%r1248, %r1233;
	mov.u32 	%r1249, %r1233;
	mov.u32 	%r1250, %r1233;
	mov.u32 	%r1251, %r1233;
	mov.u32 	%r1252, %r1233;
	mov.u32 	%r1253, %r1233;
	mov.u32 	%r1254, %r1233;
	mov.u32 	%r1255, %r1233;
	mov.u32 	%r1256, %r1233;
	mov.u32 	%r1257, %r1233;
	mov.u32 	%r1258, %r1233;
	mov.u32 	%r1259, %r1233;
	mov.u32 	%r1260, %r1233;
	mov.u32 	%r1261, %r1233;
	mov.u32 	%r1262, %r1233;
	mov.u32 	%r1263, %r1233;
	mov.u32 	%r1264, %r1233;
	mov.u32 	%r1265, %r1233;
	mov.u32 	%r1266, %r1233;
	mov.u32 	%r1267, %r1233;
	mov.u32 	%r1268, %r1233;
	mov.u32 	%r1269, %r1233;
	mov.u32 	%r1270, %r1233;
	mov.u32 	%r1271, %r1233;
	mov.u32 	%r1272, %r1233;
	mov.u32 	%r1273, %r1233;
	mov.u32 	%r1274, %r1233;
	mov.u32 	%r1275, %r1233;
	mov.u32 	%r1276, %r1233;
	mov.u32 	%r1277, %r1233;
	mov.u32 	%r1278, %r1233;
	mov.u32 	%r1279, %r1233;
	mov.u32 	%r1280, %r1233;
	mov.u32 	%r1281, %r1233;
	mov.u32 	%r1282, %r1233;
	mov.u32 	%r1283, %r1233;
	mov.u32 	%r1284, %r1233;
	mov.u32 	%r1285, %r1233;
	mov.u32 	%r1286, %r1233;
	mov.u32 	%r1287, %r1233;
	mov.u32 	%r1288, %r1233;
	mov.u32 	%r1289, %r1233;
	mov.u32 	%r1290, %r1233;
	mov.u32 	%r1291, %r1233;
	mov.u32 	%r1292, %r1233;
	mov.u32 	%r1293, %r1233;
	mov.u32 	%r1294, %r1233;
	mov.u32 	%r1295, %r1233;
	mov.u32 	%r1296, %r1233;
	@%p1 bra 	$L__BB0_7;
	ld.param.u32 	%r1163, [_ZN43_GLOBAL__N__571e6ad1_4_k_cu_7d26eb34_12859710gemm_tcoreILj128ELj256ELj32EEEvP6__halfS2_jjjS2__param_4];
	and.b32  	%r9, %r5, 24;
	mad.lo.s32 	%r1306, %r1163, %r3, %r9;
	shr.u32 	%r374, %r1, 3;
	and.b32  	%r11, %r374, 124;
	setp.eq.s32 	%p2, %r8, 1;
	mov.b32 	%r1232, 0;
	mov.u32 	%r1234, %r1233;
	mov.u32 	%r1235, %r1233;
	mov.u32 	%r1236, %r1233;
	mov.u32 	%r1237, %r1233;
	mov.u32 	%r1238, %r1233;
	mov.u32 	%r1239, %r1233;
	mov.u32 	%r1240, %r1233;
	mov.u32 	%r1241, %r1233;
	mov.u32 	%r1242, %r1233;
	mov.u32 	%r1243, %r1233;
	mov.u32 	%r1244, %r1233;
	mov.u32 	%r1245, %r1233;
	mov.u32 	%r1246, %r1233;
	mov.u32 	%r1247, %r1233;
	mov.u32 	%r1248, %r1233;
	mov.u32 	%r1249, %r1233;
	mov.u32 	%r1250, %r1233;
	mov.u32 	%r1251, %r1233;
	mov.u32 	%r1252, %r1233;
	mov.u32 	%r1253, %r1233;
	mov.u32 	%r1254, %r1233;
	mov.u32 	%r1255, %r1233;
	mov.u32 	%r1256, %r1233;
	mov.u32 	%r1257, %r1233;
	mov.u32 	%r1258, %r1233;
	mov.u32 	%r1259, %r1233;
	mov.u32 	%r1260, %r1233;
	mov.u32 	%r1261, %r1233;
	mov.u32 	%r1262, %r1233;
	mov.u32 	%r1263, %r1233;
	mov.u32 	%r1264, %r1233;
	mov.u32 	%r1265, %r1233;
	mov.u32 	%r1266, %r1233;
	mov.u32 	%r1267, %r1233;
	mov.u32 	%r1268, %r1233;
	mov.u32 	%r1269, %r1233;
	mov.u32 	%r1270, %r1233;
	mov.u32 	%r1271, %r1233;
	mov.u32 	%r1272, %r1233;
	mov.u32 	%r1273, %r1233;
	mov.u32 	%r1274, %r1233;
	mov.u32 	%r1275, %r1233;
	mov.u32 	%r1276, %r1233;
	mov.u32 	%r1277, %r1233;
	mov.u32 	%r1278, %r1233;
	mov.u32 	%r1279, %r1233;
	mov.u32 	%r1280, %r1233;
	mov.u32 	%r1281, %r1233;
	mov.u32 	%r1282, %r1233;
	mov.u32 	%r1283, %r1233;
	mov.u32 	%r1284, %r1233;
	mov.u32 	%r1285, %r1233;
	mov.u32 	%r1286, %r1233;
	mov.u32 	%r1287, %r1233;
	mov.u32 	%r1288, %r1233;
	mov.u32 	%r1289, %r1233;
	mov.u32 	%r1290, %r1233;
	mov.u32 	%r1291, %r1233;
	mov.u32 	%r1292, %r1233;
	mov.u32 	%r1293, %r1233;
	mov.u32 	%r1294, %r1233;
	mov.u32 	%r1295, %r1233;
	mov.u32 	%r1296, %r1233;
	@%p2 bra 	$L__BB0_5;
	ld.param.u32 	%r1164, [_ZN43_GLOBAL__N__571e6ad1_4_k_cu_7d26eb34_12859710gemm_tcoreILj128ELj256ELj32EEEvP6__halfS2_jjjS2__param_4];
	ld.param.u32 	%r1159, [_ZN43_GLOBAL__N__571e6ad1_4_k_cu_7d26eb34_12859710gemm_tcoreILj128ELj256ELj32EEEvP6__halfS2_jjjS2__param_3];
	shr.u32 	%r375, %r1164, 5;
	and.b32  	%r376, %r375, 134217726;
	neg.s32 	%r1307, %r376;
	mad.lo.s32 	%r377, %r1164, %r3, %r1164;
	add.s32 	%r1305, %r377, %r9;
	add.s32 	%r378, %r11, 33;
	mad.lo.s32 	%r379, %r1159, %r378, %r4;
	add.s32 	%r1304, %r379, %r6;
	add.s32 	%r380, %r11, 34;
	mad.lo.s32 	%r381, %r1159, %r380, %r4;
	add.s32 	%r1303, %r381, %r6;
	add.s32 	%r382, %r11, 35;
	mad.lo.s32 	%r383, %r1159, %r382, %r4;
	add.s32 	%r1302, %r383, %r6;
	add.s32 	%r384, %r11, 32;
	mad.lo.s32 	%r385, %r1159, %r384, %r4;
	add.s32 	%r1301, %r385, %r6;
	mad.lo.s32 	%r386, %r1159, %r11, %r1159;
	add.s32 	%r387, %r386, %r4;
	add.s32 	%r1300, %r387, %r6;
	add.s32 	%r388, %r11, 2;
	mad.lo.s32 	%r389, %r1159, %r388, %r4;
	add.s32 	%r1299, %r389, %r6;
	add.s32 	%r390, %r11, 3;
	mad.lo.s32 	%r391, %r1159, %r390, %r4;
	add.s32 	%r1298, %r391, %r6;
	mul.lo.s32 	%r392, %r1159, %r2;
	shl.b32 	%r393, %r392, 2;
	add.s32 	%r394, %r393, %r4;
	add.s32 	%r1297, %r394, %r6;
	mov.u32 	%r1234, %r1233;
	mov.u32 	%r1235, %r1233;
	mov.u32 	%r1236, %r1233;
	mov.u32 	%r1237, %r1233;
	mov.u32 	%r1238, %r1233;
	mov.u32 	%r1239, %r1233;
	mov.u32 	%r1240, %r1233;
	mov.u32 	%r1241, %r1233;
	mov.u32 	%r1242, %r1233;
	mov.u32 	%r1243, %r1233;
	mov.u32 	%r1244, %r1233;
	mov.u32 	%r1245, %r1233;
	mov.u32 	%r1246, %r1233;
	mov.u32 	%r1247, %r1233;
	mov.u32 	%r1248, %r1233;
	mov.u32 	%r1249, %r1233;
	mov.u32 	%r1250, %r1233;
	mov.u32 	%r1251, %r1233;
	mov.u32 	%r1252, %r1233;
	mov.u32 	%r1253, %r1233;
	mov.u32 	%r1254, %r1233;
	mov.u32 	%r1255, %r1233;
	mov.u32 	%r1256, %r1233;
	mov.u32 	%r1257, %r1233;
	mov.u32 	%r1258, %r1233;
	mov.u32 	%r1259, %r1233;
	mov.u32 	%r1260, %r1233;
	mov.u32 	%r1261, %r1233;
	mov.u32 	%r1262, %r1233;
	mov.u32 	%r1263, %r1233;
	mov.u32 	%r1264, %r1233;
	mov.u32 	%r1265, %r1233;
	mov.u32 	%r1266, %r1233;
	mov.u32 	%r1267, %r1233;
	mov.u32 	%r1268, %r1233;
	mov.u32 	%r1269, %r1233;
	mov.u32 	%r1270, %r1233;
	mov.u32 	%r1271, %r1233;
	mov.u32 	%r1272, %r1233;
	mov.u32 	%r1273, %r1233;
	mov.u32 	%r1274, %r1233;
	mov.u32 	%r1275, %r1233;
	mov.u32 	%r1276, %r1233;
	mov.u32 	%r1277, %r1233;
	mov.u32 	%r1278, %r1233;
	mov.u32 	%r1279, %r1233;
	mov.u32 	%r1280, %r1233;
	mov.u32 	%r1281, %r1233;
	mov.u32 	%r1282, %r1233;
	mov.u32 	%r1283, %r1233;
	mov.u32 	%r1284, %r1233;
	mov.u32 	%r1285, %r1233;
	mov.u32 	%r1286, %r1233;
	mov.u32 	%r1287, %r1233;
	mov.u32 	%r1288, %r1233;
	mov.u32 	%r1289, %r1233;
	mov.u32 	%r1290, %r1233;
	mov.u32 	%r1291, %r1233;
	mov.u32 	%r1292, %r1233;
	mov.u32 	%r1293, %r1233;
	mov.u32 	%r1294, %r1233;
	mov.u32 	%r1295, %r1233;
	mov.u32 	%r1296, %r1233;
$L__BB0_3:
	ld.param.u32 	%r1160, [_ZN43_GLOBAL__N__571e6ad1_4_k_cu_7d26eb34_12859710gemm_tcoreILj128ELj256ELj32EEEvP6__halfS2_jjjS2__param_3];
	ld.param.u64 	%rd72, [_ZN43_GLOBAL__N__571e6ad1_4_k_cu_7d26eb34_12859710gemm_tcoreILj128ELj256ELj32EEEvP6__halfS2_jjjS2__param_1];
	ld.param.u64 	%rd70, [_ZN43_GLOBAL__N__571e6ad1_4_k_cu_7d26eb34_12859710gemm_tcoreILj128ELj256ELj32EEEvP6__halfS2_jjjS2__param_0];
	add.s32 	%r407, %r1306, 32;
	mul.wide.u32 	%rd16, %r1306, 2;
	add.s64 	%rd4, %rd70, %rd16;
	add.s32 	%r408, %r1305, 32;
	mul.wide.u32 	%rd17, %r1305, 2;
	add.s64 	%rd5, %rd70, %rd17;
	mov.u32 	%r409, %tid.x;
	shr.u32 	%r410, %r409, 1;
	and.b32  	%r411, %r410, 510;
	shl.b32 	%r412, %r409, 3;
	and.b32  	%r413, %r412, 24;
	mad.lo.s32 	%r414, %r411, 40, %r413;
	shl.b32 	%r415, %r414, 1;
	mov.u32 	%r416, _ZZN43_GLOBAL__N__571e6ad1_4_k_cu_7d26eb34_12859710gemm_tcoreILj128ELj256ELj32EEEvP6__halfS2_jjjS2_E2As;
	add.s32 	%r401, %r415, %r416;
	// begin inline asm
	cp.async.ca.shared.global [%r401], [%rd4], 16;

	// end inline asm
	add.s32 	%r396, %r401, 80;
	// begin inline asm
	cp.async.ca.shared.global [%r396], [%rd5], 16;

	// end inline asm
	mul.wide.u32 	%rd18, %r1297, 2;
	add.s64 	%rd6, %rd72, %rd18;
	mul.wide.u32 	%rd19, %r1300, 2;
	add.s64 	%rd7, %rd72, %rd19;
	mul.wide.u32 	%rd20, %r1299, 2;
	add.s64 	%rd8, %rd72, %rd20;
	mul.wide.u32 	%rd21, %r1298, 2;
	add.s64 	%rd9, %rd72, %rd21;
	shr.u32 	%r417, %r409, 3;
	and.b32  	%r418, %r417, 124;
	and.b32  	%r419, %r412, 248;
	mad.lo.s32 	%r420, %r418, 264, %r419;
	shl.b32 	%r421, %r420, 1;
	mov.u32 	%r422, _ZZN43_GLOBAL__N__571e6ad1_4_k_cu_7d26eb34_12859710gemm_tcoreILj128ELj256ELj32EEEvP6__halfS2_jjjS2_E2Bs;
	add.s32 	%r403, %r421, %r422;
	// begin inline asm
	cp.async.ca.shared.global [%r403], [%rd6], 16;

	// end inline asm
	add.s32 	%r398, %r403, 528;
	// begin inline asm
	cp.async.ca.shared.global [%r398], [%rd7], 16;

	// end inline asm
	add.s32 	%r399, %r403, 1056;
	// begin inline asm
	cp.async.ca.shared.global [%r399], [%rd8], 16;

	// end inline asm
	add.s32 	%r400, %r403, 1584;
	// begin inline asm
	cp.async.ca.shared.global [%r400], [%rd9], 16;

	// end inline asm
	// begin inline asm
	cp.async.commit_group;

	// end inline asm
	// begin inline asm
	cp.async.wait_group 0;

	// end inline asm
	bar.sync 	0;
	shr.u32 	%r423, %r409, 5;
	and.b32  	%r424, %r423, 1;
	mad.lo.s32 	%r425, %r424, 5120, %r416;
	mov.b32 	%r426, 40;
	wmma.load.a.sync.aligned.row.m16n16k16.shared.f16 	{%r427, %r428, %r429, %r430, %r431, %r432, %r433, %r434}, [%r425], %r426;
	add.s32 	%r435, %r425, 1280;
	wmma.load.a.sync.aligned.row.m16n16k16.shared.f16 	{%r436, %r437, %r438, %r439, %r440, %r441, %r442, %r443}, [%r435], %r426;
	add.s32 	%r444, %r425, 2560;
	wmma.load.a.sync.aligned.row.m16n16k16.shared.f16 	{%r445, %r446, %r447, %r448, %r449, %r450, %r451, %r452}, [%r444], %r426;
	add.s32 	%r453, %r425, 3840;
	wmma.load.a.sync.aligned.row.m16n16k16.shared.f16 	{%r454, %r455, %r456, %r457, %r458, %r459, %r460, %r461}, [%r453], %r426;
	add.s32 	%r462, %r425, 32;
	wmma.load.a.sync.aligned.row.m16n16k16.shared.f16 	{%r463, %r464, %r465, %r466, %r467, %r468, %r469, %r470}, [%r462], %r426;
	add.s32 	%r471, %r425, 1312;
	wmma.load.a.sync.aligned.row.m16n16k16.shared.f16 	{%r472, %r473, %r474, %r475, %r476, %r477, %r478, %r479}, [%r471], %r426;
	add.s32 	%r480, %r425, 2592;
	wmma.load.a.sync.aligned.row.m16n16k16.shared.f16 	{%r481, %r482, %r483, %r484, %r485, %r486, %r487, %r488}, [%r480], %r426;
	add.s32 	%r489, %r425, 3872;
	wmma.load.a.sync.aligned.row.m16n16k16.shared.f16 	{%r490, %r491, %r492, %r493, %r494, %r495, %r496, %r497}, [%r489], %r426;
	shl.b32 	%r498, %r409, 1;
	and.b32  	%r499, %r498, 1920;
	add.s32 	%r500, %r422, %r499;
	mov.b32 	%r501, 264;
	wmma.load.b.sync.aligned.row.m16n16k16.shared.f16 	{%r502, %r503, %r504, %r505, %r506, %r507, %r508, %r509}, [%r500], %r501;
	add.s32 	%r510, %r500, 32;
	wmma.load.b.sync.aligned.row.m16n16k16.shared.f16 	{%r511, %r512, %r513, %r514, %r515, %r516, %r517, %r518}, [%r510], %r501;
	add.s32 	%r519, %r500, 64;
	wmma.load.b.sync.aligned.row.m16n16k16.shared.f16 	{%r520, %r521, %r522, %r523, %r524, %r525, %r526, %r527}, [%r519], %r501;
	add.s32 	%r528, %r500, 96;
	wmma.load.b.sync.aligned.row.m16n16k16.shared.f16 	{%r529, %r530, %r531, %r532, %r533, %r534, %r535, %r536}, [%r528], %r501;
	add.s32 	%r537, %r500, 8448;
	wmma.load.b.sync.aligned.row.m16n16k16.shared.f16 	{%r538, %r539, %r540, %r541, %r542, %r543, %r544, %r545}, [%r537], %r501;
	add.s32 	%r546, %r500, 8480;
	wmma.load.b.sync.aligned.row.m16n16k16.shared.f16 	{%r547, %r548, %r549, %r550, %r551, %r552, %r553, %r554}, [%r546], %r501;
	add.s32 	%r555, %r500, 8512;
	wmma.load.b.sync.aligned.row.m16n16k16.shared.f16 	{%r556, %r557, %r558, %r559, %r560, %r561, %r562, %r563}, [%r555], %r501;
	add.s32 	%r564, %r500, 8544;
	wmma.load.b.sync.aligned.row.m16n16k16.shared.f16 	{%r565, %r566, %r567, %r568, %r569, %r570, %r571, %r572}, [%r564], %r501;
	wmma.mma.sync.aligned.row.row.m16n16k16.f16.f16 {%r573, %r574, %r575, %r576}, {%r427, %r428, %r429, %r430, %r431, %r432, %r433, %r434}, {%r502, %r503, %r504, %r505, %r506, %r507, %r508, %r509}, {%r1296, %r1295, %r1294, %r1293};
	wmma.mma.sync.aligned.row.row.m16n16k16.f16.f16 {%r577, %r578, %r579, %r580}, {%r463, %r464, %r465, %r466, %r467, %r468, %r469, %r470}, {%r538, %r539, %r540, %r541, %r542, %r543, %r544, %r545}, {%r573, %r574, %r575, %r576};
	wmma.mma.sync.aligned.row.row.m16n16k16.f16.f16 {%r581, %r582, %r583, %r584}, {%r427, %r428, %r429, %r430, %r431, %r432, %r433, %r434}, {%r511, %r512, %r513, %r514, %r515, %r516, %r517, %r518}, {%r1292, %r1291, %r1290, %r1289};
	wmma.mma.sync.aligned.row.row.m16n16k16.f16.f16 {%r585, %r586, %r587, %r588}, {%r463, %r464, %r465, %r466, %r467, %r468, %r469, %r470}, {%r547, %r548, %r549, %r550, %r551, %r552, %r553, %r554}, {%r581, %r582, %r583, %r584};
	wmma.mma.sync.aligned.row.row.m16n16k16.f16.f16 {%r589, %r590, %r591, %r592}, {%r427, %r428, %r429, %r430, %r431, %r432, %r433, %r434}, {%r520, %r521, %r522, %r523, %r524, %r525, %r526, %r527}, {%r1288, %r1287, %r1286, %r1285};
	wmma.mma.sync.aligned.row.row.m16n16k16.f16.f16 {%r593, %r594, %r595, %r596}, {%r463, %r464, %r465, %r466, %r467, %r468, %r469, %r470}, {%r556, %r557, %r558, %r559, %r560, %r561, %r562, %r563}, {%r589, %r590, %r591, %r592};
	wmma.mma.sync.aligned.row.row.m16n16k16.f16.f16 {%r597, %r598, %r599, %r600}, {%r427, %r428, %r429, %r430, %r431, %r432, %r433, %r434}, {%r529, %r530, %r531, %r532, %r533, %r534, %r535, %r536}, {%r1284, %r1283, %r1282, %r1281};
	wmma.mma.sync.aligned.row.row.m16n16k16.f16.f16 {%r601, %r602, %r603, %r604}, {%r463, %r464, %r465, %r466, %r467, %r468, %r469, %r470}, {%r565, %r566, %r567, %r568, %r569, %r570, %r571, %r572}, {%r597, %r598, %r599, %r600};
	wmma.mma.sync.aligned.row.row.m16n16k16.f16.f16 {%r605, %r606, %r607, %r608}, {%r436, %r437, %r438, %r439, %r440, %r441, %r442, %r443}, {%r502, %r503, %r504, %r505, %r506, %r507, %r508, %r509}, {%r1280, %r1279, %r1278, %r1277};
	wmma.mma.sync.aligned.row.row.m16n16k16.f16.f16 {%r609, %r610, %r611, %r612}, {%r472, %r473, %r474, %r475, %r476, %r477, %r478, %r479}, {%r538, %r539, %r540, %r541, %r542, %r543, %r544, %r545}, {%r605, %r606, %r607, %r608};
	wmma.mma.sync.aligned.row.row.m16n16k16.f16.f16 {%r613, %r614, %r615, %r616}, {%r436, %r437, %r438, %r439, %r440, %r441, %r442, %r443}, {%r511, %r512, %r513, %r514, %r515, %r516, %r517, %r518}, {%r1276, %r1275, %r1274, %r1273};
	wmma.mma.sync.aligned.row.row.m16n16k16.f16.f16 {%r617, %r618, %r619, %r620}, {%r472, %r473, %r474, %r475, %r476, %r477, %r478, %r479}, {%r547, %r548, %r549, %r550, %r551, %r552, %r553, %r554}, {%r613, %r614, %r615, %r616};
	wmma.mma.sync.aligned.row.row.m16n16k16.f16.f16 {%r621, %r622, %r623, %r624}, {%r436, %r437, %r438, %r439, %r440, %r441, %r442, %r443}, {%r520, %r521, %r522, %r523, %r524, %r525, %r526, %r527}, {%r1272, %r1271, %r1270, %r1269};
	wmma.mma.sync.aligned.row.row.m16n16k16.f16.f16 {%r625, %r626, %r627, %r628}, {%r472, %r473, %r474, %r475, %r476, %r477, %r478, %r479}, {%r556, %r557, %r558, %r559, %r560, %r561, %r562, %r563}, {%r621, %r622, %r623, %r624};
	wmma.mma.sync.aligned.row.row.m16n16k16.f16.f16 {%r629, %r630, %r631, %r632}, {%r436, %r437, %r438, %r439, %r440, %r441, %r442, %r443}, {%r529, %r530, %r531, %r532, %r533, %r534, %r535, %r536}, {%r1268, %r1267, %r1266, %r1265};
	wmma.mma.sync.aligned.row.row.m16n16k16.f16.f16 {%r633, %r634, %r635, %r636}, {%r472, %r473, %r474, %r475, %r476, %r477, %r478, %r479}, {%r565, %r566, %r567, %r568, %r569, %r570, %r571, %r572}, {%r629, %r630, %r631, %r632};
	wmma.mma.sync.aligned.row.row.m16n16k16.f16.f16 {%r637, %r638, %r639, %r640}, {%r445, %r446, %r447, %r448, %r449, %r450, %r451, %r452}, {%r502, %r503, %r504, %r505, %r506, %r507, %r508, %r509}, {%r1264, %r1263, %r1262, %r1261};
	wmma.mma.sync.aligned.row.row.m16n16k16.f16.f16 {%r641, %r642, %r643, %r644}, {%r481, %r482, %r483, %r484, %r485, %r486, %r487, %r488}, {%r538, %r539, %r540, %r541, %r542, %r543, %r544, %r545}, {%r637, %r638, %r639, %r640};
	wmma.mma.sync.aligned.row.row.m16n16k16.f16.f16 {%r645, %r646, %r647, %r648}, {%r445, %r446, %r447, %r448, %r449, %r450, %r451, %r452}, {%r511, %r512, %r513, %r514, %r515, %r516, %r517, %r518}, {%r1260, %r1259, %r1258, %r1257};
	wmma.mma.sync.aligned.row.row.m16n16k16.f16.f16 {%r649, %r650, %r651, %r652}, {%r481, %r482, %r483, %r484, %r485, %r486, %r487, %r488}, {%r547, %r548, %r549, %r550, %r551, %r552, %r553, %r554}, {%r645, %r646, %r647, %r648};
	wmma.mma.sync.aligned.row.row.m16n16k16.f16.f16 {%r653, %r654, %r655, %r656}, {%r445, %r446, %r447, %r448, %r449, %r450, %r451, %r452}, {%r520, %r521, %r522, %r523, %r524, %r525, %r526, %r527}, {%r1256, %r1255, %r1254, %r1253};
	wmma.mma.sync.aligned.row.row.m16n16k16.f16.f16 {%r657, %r658, %r659, %r660}, {%r481, %r482, %r483, %r484, %r485, %r486, %r487, %r488}, {%r556, %r557, %r558, %r559, %r560, %r561, %r562, %r563}, {%r653, %r654, %r655, %r656};
	wmma.mma.sync.aligned.row.row.m16n16k16.f16.f16 {%r661, %r662, %r663, %r664}, {%r445, %r446, %r447, %r448, %r449, %r450, %r451, %r452}, {%r529, %r530, %r531, %r532, %r533, %r534, %r535, %r536}, {%r1252, %r1251, %r1250, %r1249};
	wmma.mma.sync.aligned.row.row.m16n16k16.f16.f16 {%r665, %r666, %r667, %r668}, {%r481, %r482, %r483, %r484, %r485, %r486, %r487, %r488}, {%r565, %r566, %r567, %r568, %r569, %r570, %r571, %r572}, {%r661, %r662, %r663, %r664};
	wmma.mma.sync.aligned.row.row.m16n16k16.f16.f16 {%r669, %r670, %r671, %r672}, {%r454, %r455, %r456, %r457, %r458, %r459, %r460, %r461}, {%r502, %r503, %r504, %r505, %r506, %r507, %r508, %r509}, {%r1248, %r1247, %r1246, %r1245};
	wmma.mma.sync.aligned.row.row.m16n16k16.f16.f16 {%r673, %r674, %r675, %r676}, {%r490, %r491, %r492, %r493, %r494, %r495, %r496, %r497}, {%r538, %r539, %r540, %r541, %r542, %r543, %r544, %r545}, {%r669, %r670, %r671, %r672};
	wmma.mma.sync.aligned.row.row.m16n16k16.f16.f16 {%r677, %r678, %r679, %r680}, {%r454, %r455, %r456, %r457, %r458, %r459, %r460, %r461}, {%r511, %r512, %r513, %r514, %r515, %r516, %r517, %r518}, {%r1244, %r1243, %r1242, %r1241};
	wmma.mma.sync.aligned.row.row.m16n16k16.f16.f16 {%r681, %r682, %r683, %r684}, {%r490, %r491, %r492, %r493, %r494, %r495, %r496, %r497}, {%r547, %r548, %r549, %r550, %r551, %r552, %r553, %r554}, {%r677, %r678, %r679, %r680};
	wmma.mma.sync.aligned.row.row.m16n16k16.f16.f16 {%r685, %r686, %r687, %r688}, {%r454, %r455, %r456, %r457, %r458, %r459, %r460, %r461}, {%r520, %r521, %r522, %r523, %r524, %r525, %r526, %r527}, {%r1240, %r1239, %r1238, %r1237};
	wmma.mma.sync.aligned.row.row.m16n16k16.f16.f16 {%r689, %r690, %r691, %r692}, {%r490, %r491, %r492, %r493, %r494, %r495, %r496, %r497}, {%r556, %r557, %r558, %r559, %r560, %r561, %r562, %r563}, {%r685, %r686, %r687, %r688};
	wmma.mma.sync.aligned.row.row.m16n16k16.f16.f16 {%r693, %r694, %r695, %r696}, {%r454, %r455, %r456, %r457, %r458, %r459, %r460, %r461}, {%r529, %r530, %r531, %r532, %r533, %r534, %r535, %r536}, {%r1236, %r1235, %r1234, %r1233};
	wmma.mma.sync.aligned.row.row.m16n16k16.f16.f16 {%r697, %r698, %r699, %r700}, {%r490, %r491, %r492, %r493, %r494, %r495, %r496, %r497}, {%r565, %r566, %r567, %r568, %r569, %r570, %r571, %r572}, {%r693, %r694, %r695, %r696};
	bar.sync 	0;
	mul.wide.u32 	%rd22, %r407, 2;
	add.s64 	%rd10, %rd70, %rd22;
	mul.wide.u32 	%rd23, %r408, 2;
	add.s64 	%rd11, %rd70, %rd23;
	// begin inline asm
	cp.async.ca.shared.global [%r401], [%rd10], 16;

	// end inline asm
	// begin inline asm
	cp.async.ca.shared.global [%r396], [%rd11], 16;

	// end inline asm
	mul.wide.u32 	%rd24, %r1301, 2;
	add.s64 	%rd12, %rd72, %rd24;
	mul.wide.u32 	%rd25, %r1304, 2;
	add.s64 	%rd13, %rd72, %rd25;
	mul.wide.u32 	%rd26, %r1303, 2;
	add.s64 	%rd14, %rd72, %rd26;
	mul.wide.u32 	%rd27, %r1302, 2;
	add.s64 	%rd15, %rd72, %rd27;
	// begin inline asm
	cp.async.ca.shared.global [%r403], [%rd12], 16;

	// end inline asm
	// begin inline asm
	cp.async.ca.shared.global [%r398], [%rd13], 16;

	// end inline asm
	// begin inline asm
	cp.async.ca.shared.global [%r399], [%rd14], 16;

	// end inline asm
	// begin inline asm
	cp.async.ca.shared.global [%r400], [%rd15], 16;

	// end inline asm
	// begin inline asm
	cp.async.commit_group;

	// end inline asm
	// begin inline asm
	cp.async.wait_group 0;

	// end inline asm
	bar.sync 	0;
	wmma.load.a.sync.aligned.row.m16n16k16.shared.f16 	{%r701, %r702, %r703, %r704, %r705, %r706, %r707, %r708}, [%r425], %r426;
	wmma.load.a.sync.aligned.row.m16n16k16.shared.f16 	{%r709, %r710, %r711, %r712, %r713, %r714, %r715, %r716}, [%r435], %r426;
	wmma.load.a.sync.aligned.row.m16n16k16.shared.f16 	{%r717, %r718, %r719, %r720, %r721, %r722, %r723, %r724}, [%r444], %r426;
	wmma.load.a.sync.aligned.row.m16n16k16.shared.f16 	{%r725, %r726, %r727, %r728, %r729, %r730, %r731, %r732}, [%r453], %r426;
	wmma.load.a.sync.aligned.row.m16n16k16.shared.f16 	{%r733, %r734, %r735, %r736, %r737, %r738, %r739, %r740}, [%r462], %r426;
	wmma.load.a.sync.aligned.row.m16n16k16.shared.f16 	{%r741, %r742, %r743, %r744, %r745, %r746, %r747, %r748}, [%r471], %r426;
	wmma.load.a.sync.aligned.row.m16n16k16.shared.f16 	{%r749, %r750, %r751, %r752, %r753, %r754, %r755, %r756}, [%r480], %r426;
	wmma.load.a.sync.aligned.row.m16n16k16.shared.f16 	{%r757, %r758, %r759, %r760, %r761, %r762, %r763, %r764}, [%r489], %r426;
	wmma.load.b.sync.aligned.row.m16n16k16.shared.f16 	{%r765, %r766, %r767, %r768, %r769, %r770, %r771, %r772}, [%r500], %r501;
	wmma.load.b.sync.aligned.row.m16n16k16.shared.f16 	{%r773, %r774, %r775, %r776, %r777, %r778, %r779, %r780}, [%r510], %r501;
	wmma.load.b.sync.aligned.row.m16n16k16.shared.f16 	{%r781, %r782, %r783, %r784, %r785, %r786, %r787, %r788}, [%r519], %r501;
	wmma.load.b.sync.aligned.row.m16n16k16.shared.f16 	{%r789, %r790, %r791, %r792, %r793, %r794, %r795, %r796}, [%r528], %r501;
	wmma.load.b.sync.aligned.row.m16n16k16.shared.f16 	{%r797, %r798, %r799, %r800, %r801, %r802, %r803, %r804}, [%r537], %r501;
	wmma.load.b.sync.aligned.row.m16n16k16.shared.f16 	{%r805, %r806, %r807, %r808, %r809, %r810, %r811, %r812}, [%r546], %r501;
	wmma.load.b.sync.aligned.row.m16n16k16.shared.f16 	{%r813, %r814, %r815, %r816, %r817, %r818, %r819, %r820}, [%r555], %r501;
	wmma.load.b.sync.aligned.row.m16n16k16.shared.f16 	{%r821, %r822, %r823, %r824, %r825, %r826, %r827, %r828}, [%r564], %r501;
	wmma.mma.sync.aligned.row.row.m16n16k16.f16.f16 {%r829, %r830, %r831, %r832}, {%r701, %r702, %r703, %r704, %r705, %r706, %r707, %r708}, {%r765, %r766, %r767, %r768, %r769, %r770, %r771, %r772}, {%r577, %r578, %r579, %r580};
	wmma.mma.sync.aligned.row.row.m16n16k16.f16.f16 {%r1296, %r1295, %r1294, %r1293}, {%r733, %r734, %r735, %r736, %r737, %r738, %r739, %r740}, {%r797, %r798, %r799, %r800, %r801, %r802, %r803, %r804}, {%r829, %r830, %r831, %r832};
	wmma.mma.sync.aligned.row.row.m16n16k16.f16.f16 {%r833, %r834, %r835, %r836}, {%r701, %r702, %r703, %r704, %r705, %r706, %r707, %r708}, {%r773, %r774, %r775, %r776, %r777, %r778, %r779, %r780}, {%r585, %r586, %r587, %r588};
	wmma.mma.sync.aligned.row.row.m16n16k16.f16.f16 {%r1292, %r1291, %r1290, %r1289}, {%r733, %r734, %r735, %r736, %r737, %r738, %r739, %r740}, {%r805, %r806, %r807, %r808, %r809, %r810, %r811, %r812}, {%r833, %r834, %r835, %r836};
	wmma.mma.sync.aligned.row.row.m16n16k16.f16.f16 {%r837, %r838, %r839, %r840}, {%r701, %r702, %r703, %r704, %r705, %r706, %r707, %r708}, {%r781, %r782, %r783, %r784, %r785, %r786, %r787, %r788}, {%r593, %r594, %r595, %r596};
	wmma.mma.sync.aligned.row.row.m16n16k16.f16.f16 {%r1288, %r1287, %r1286, %r1285}, {%r733, %r734, %r735, %r736, %r737, %r738, %r739, %r740}, {%r813, %r814, %r815, %r816, %r817, %r818, %r819, %r820}, {%r837, %r838, %r839, %r840};
	wmma.mma.sync.aligned.row.row.m16n16k16.f16.f16 {%r841, %r842, %r843, %r844}, {%r701, %r702, %r703, %r704, %r705, %r706, %r707, %r708}, {%r789, %r790, %r791, %r792, %r793, %r794, %r795, %r796}, {%r601, %r602, %r603, %r604};
	wmma.mma.sync.aligned.row.row.m16n16k16.f16.f16 {%r1284, %r1283, %r1282, %r1281}, {%r733, %r734, %r735, %r736, %r737, %r738, %r739, %r740}, {%r821, %r822, %r823, %r824, %r825, %r826, %r827, %r828}, {%r841, %r842, %r843, %r844};
	wmma.mma.sync.aligned.row.row.m16n16k16.f16.f16 {%r845, %r846, %r847, %r848}, {%r709, %r710, %r711, %r712, %r713, %r714, %r715, %r716}, {%r765, %r766, %r767, %r768, %r769, %r770, %r771, %r772}, {%r609, %r610, %r611, %r612};
	wmma.mma.sync.aligned.row.row.m16n16k16.f16.f16 {%r1280, %r1279, %r1278, %r1277}, {%r741, %r742, %r743, %r744, %r745, %r746, %r747, %r748}, {%r797, %r798, %r799, %r800, %r801, %r802, %r803, %r804}, {%r845, %r846, %r847, %r848};
	wmma.mma.sync.aligned.row.row.m16n16k16.f16.f16 {%r849, %r850, %r851, %r852}, {%r709, %r710, %r711, %r712, %r713, %r714, %r715, %r716}, {%r773, %r774, %r775, %r776, %r777, %r778, %r779, %r780}, {%r617, %r618, %r619, %r620};
	wmma.mma.sync.aligned.row.row.m16n16k16.f16.f16 {%r1276, %r1275, %r1274, %r1273}, {%r741, %r742, %r743, %r744, %r745, %r746, %r747, %r748}, {%r805, %r806, %r807, %r808, %r809, %r810, %r811, %r812}, {%r849, %r850, %r851, %r852};
	wmma.mma.sync.aligned.row.row.m16n16k16.f16.f16 {%r853, %r854, %r855, %r856}, {%r709, %r710, %r711, %r712, %r713, %r714, %r715, %r716}, {%r781, %r782, %r783, %r784, %r785, %r786, %r787, %r788}, {%r625, %r626, %r627, %r628};
	wmma.mma.sync.aligned.row.row.m16n16k16.f16.f16 {%r1272, %r1271, %r1270, %r1269}, {%r741, %r742, %r743, %r744, %r745, %r746, %r747, %r748}, {%r813, %r814, %r815, %r816, %r817, %r818, %r819, %r820}, {%r853, %r854, %r855, %r856};
	wmma.mma.sync.aligned.row.row.m16n16k16.f16.f16 {%r857, %r858, %r859, %r860}, {%r709, %r710, %r711, %r712, %r713, %r714, %r715, %r716}, {%r789, %r790, %r791, %r792, %r793, %r794, %r795, %r796}, {%r633, %r634, %r635, %r636};
	wmma.mma.sync.aligned.row.row.m16n16k16.f16.f16 {%r1268, %r1267, %r1266, %r1265}, {%r741, %r742, %r743, %r744, %r745, %r746, %r747, %r748}, {%r821, %r822, %r823, %r824, %r825, %r826, %r827, %r828}, {%r857, %r858, %r859, %r860};
	wmma.mma.sync.aligned.row.row.m16n16k16.f16.f16 {%r861, %r862, %r863, %r864}, {%r717, %r718, %r719, %r720, %r721, %r722, %r723, %r724}, {%r765, %r766, %r767, %r768, %r769, %r770, %r771, %r772}, {%r641, %r642, %r643, %r644};
	wmma.mma.sync.aligned.row.row.m16n16k16.f16.f16 {%r1264, %r1263, %r1262, %r1261}, {%r749, %r750, %r751, %r752, %r753, %r754, %r755, %r756}, {%r797, %r798, %r799, %r800, %r801, %r802, %r803, %r804}, {%r861, %r862, %r863, %r864};
	wmma.mma.sync.aligned.row.row.m16n16k16.f16.f16 {%r865, %r866, %r867, %r868}, {%r717, %r718, %r719, %r720, %r721, %r722, %r723, %r724}, {%r773, %r774, %r775, %r776, %r777, %r778, %r779, %r780}, {%r649, %r650, %r651, %r652};
	wmma.mma.sync.aligned.row.row.m16n16k16.f16.f16 {%r1260, %r1259, %r1258, %r1257}, {%r749, %r750, %r751, %r752, %r753, %r754, %r755, %r756}, {%r805, %r806, %r807, %r808, %r809, %r810, %r811, %r812}, {%r865, %r866, %r867, %r868};
	wmma.mma.sync.aligned.row.row.m16n16k16.f16.f16 {%r869, %r870, %r871, %r872}, {%r717, %r718, %r719, %r720, %r721, %r722, %r723, %r724}, {%r781, %r782, %r783, %r784, %r785, %r786, %r787, %r788}, {%r657, %r658, %r659, %r660};
	wmma.mma.sync.aligned.row.row.m16n16k16.f16.f16 {%r1256, %r1255, %r1254, %r1253}, {%r749, %r750, %r751, %r752, %r753, %r754, %r755, %r756}, {%r813, %r814, %r815, %r816, %r817, %r818, %r819, %r820}, {%r869, %r870, %r871, %r872};
	wmma.mma.sync.aligned.row.row.m16n16k16.f16.f16 {%r873, %r874, %r875, %r876}, {%r717, %r718, %r719, %r720, %r721, %r722, %r723, %r724}, {%r789, %r790, %r791, %r792, %r793, %r794, %r795, %r796}, {%r665, %r666, %r667, %r668};
	wmma.mma.sync.aligned.row.row.m16n16k16.f16.f16 {%r1252, %r1251, %r1250, %r1249}, {%r749, %r750, %r751, %r752, %r753, %r754, %r755, %r756}, {%r821, %r822, %r823, %r824, %r825, %r826, %r827, %r828}, {%r873, %r874, %r875, %r876};
	wmma.mma.sync.aligned.row.row.m16n16k16.f16.f16 {%r877, %r878, %r879, %r880}, {%r725, %r726, %r727, %r728, %r729, %r730, %r731, %r732}, {%r765, %r766, %r767, %r768, %r769, %r770, %r771, %r772}, {%r673, %r674, %r675, %r676};
	wmma.mma.sync.aligned.row.row.m16n16k16.f16.f16 {%r1248, %r1247, %r1246, %r1245}, {%r757, %r758, %r759, %r760, %r761, %r762, %r763, %r764}, {%r797, %r798, %r799, %r800, %r801, %r802, %r803, %r804}, {%r877, %r878, %r879, %r880};
	wmma.mma.sync.aligned.row.row.m16n16k16.f16.f16 {%r881, %r882, %r883, %r884}, {%r725, %r726, %r727, %r728, %r729, %r730, %r731, %r732}, {%r773, %r774, %r775, %r776, %r777, %r778, %r779, %r780}, {%r681, %r682, %r683, %r684};
	wmma.mma.sync.aligned.row.row.m16n16k16.f16.f16 {%r1244, %r1243, %r1242, %r1241}, {%r757, %r758, %r759, %r760, %r761, %r762, %r763, %r764}, {%r805, %r806, %r807, %r808, %r809, %r810, %r811, %r812}, {%r881, %r882, %r883, %r884};
	wmma.mma.sync.aligned.row.row.m16n16k16.f16.f16 {%r885, %r886, %r887, %r888}, {%r725, %r726, %r727, %r728, %r729, %r730, %r731, %r732}, {%r781, %r782, %r783, %r784, %r785, %r786, %r787, %r788}, {%r689, %r690, %r691, %r692};
	wmma.mma.sync.aligned.row.row.m16n16k16.f16.f16 {%r1240, %r1239, %r1238, %r1237}, {%r757, %r758, %r759, %r760, %r761, %r762, %r763, %r764}, {%r813, %r814, %r815, %r816, %r817, %r818, %r819, %r820}, {%r885, %r886, %r887, %r888};
	wmma.mma.sync.aligned.row.row.m16n16k16.f16.f16 {%r889, %r890, %r891, %r892}, {%r725, %r726, %r727, %r728, %r729, %r730, %r731, %r732}, {%r789, %r790, %r791, %r792, %r793, %r794, %r795, %r796}, {%r697, %r698, %r699, %r700};
	wmma.mma.sync.aligned.row.row.m16n16k16.f16.f16 {%r1236, %r1235, %r1234, %r1233}, {%r757, %r758, %r759, %r760, %r761, %r762, %r763, %r764}, {%r821, %r822, %r823, %r824, %r825, %r826, %r827, %r828}, {%r889, %r890, %r891, %r892};
	bar.sync 	0;
	add.s32 	%r1307, %r1307, 2;
	add.s32 	%r1306, %r1306, 64;
	add.s32 	%r1305, %r1305, 64;
	shl.b32 	%r893, %r1160, 6;
	add.s32 	%r1304, %r1304, %r893;
	add.s32 	%r1303, %r1303, %r893;
	add.s32 	%r1302, %r1302, %r893;
	add.s32 	%r1301, %r1301, %r893;
	add.s32 	%r1300, %r1300, %r893;
	add.s32 	%r1299, %r1299, %r893;
	add.s32 	%r1298, %r1298, %r893;
	add.s32 	%r1297, %r1297, %r893;
	setp.eq.s32 	%p3, %r1307, 0;
	@%p3 bra 	$L__BB0_4;
	bra.uni 	$L__BB0_3;
$L__BB0_4:
	ld.param.u32 	%r1165, [_ZN43_GLOBAL__N__571e6ad1_4_k_cu_7d26eb34_12859710gemm_tcoreILj128ELj256ELj32EEEvP6__halfS2_jjjS2__param_4];
	and.b32  	%r1232, %r1165, -64;
$L__BB0_5:
	ld.param.u32 	%r1166, [_ZN43_GLOBAL__N__571e6ad1_4_k_cu_7d26eb34_12859710gemm_tcoreILj128ELj256ELj32EEEvP6__halfS2_jjjS2__param_4];
	and.b32  	%r894, %r1166, 32;
	setp.eq.s32 	%p4, %r894, 0;
	@%p4 bra 	$L__BB0_7;
	ld.param.u32 	%r1167, [_ZN43_GLOBAL__N__571e6ad1_4_k_cu_7d26eb34_12859710gemm_tcoreILj128ELj256ELj32EEEvP6__halfS2_jjjS2__param_4];
	ld.param.u32 	%r1161, [_ZN43_GLOBAL__N__571e6ad1_4_k_cu_7d26eb34_12859710gemm_tcoreILj128ELj256ELj32EEEvP6__halfS2_jjjS2__param_3];
	ld.param.u64 	%rd73, [_ZN43_GLOBAL__N__571e6ad1_4_k_cu_7d26eb34_12859710gemm_tcoreILj128ELj256ELj32EEEvP6__halfS2_jjjS2__param_1];
	ld.param.u64 	%rd71, [_ZN43_GLOBAL__N__571e6ad1_4_k_cu_7d26eb34_12859710gemm_tcoreILj128ELj256ELj32EEEvP6__halfS2_jjjS2__param_0];
	mov.u32 	%r901, %tid.x;
	shr.u32 	%r902, %r901, 1;
	and.b32  	%r903, %r902, 510;
	mov.u32 	%r904, %ctaid.y;
	shl.b32 	%r905, %r904, 7;
	add.s32 	%r906, %r905, %r903;
	shl.b32 	%r907, %r901, 3;
	and.b32  	%r908, %r907, 24;
	mad.lo.s32 	%r909, %r1167, %r906, %r908;
	add.s32 	%r910, %r909, %r1232;
	mul.wide.u32 	%rd34, %r910, 2;
	add.s64 	%rd28, %rd71, %rd34;
	add.s32 	%r911, %r910, %r1167;
	mul.wide.u32 	%rd35, %r911, 2;
	add.s64 	%rd29, %rd71, %rd35;
	mad.lo.s32 	%r912, %r903, 40, %r908;
	shl.b32 	%r913, %r912, 1;
	mov.u32 	%r914, _ZZN43_GLOBAL__N__571e6ad1_4_k_cu_7d26eb34_12859710gemm_tcoreILj128ELj256ELj32EEEvP6__halfS2_jjjS2_E2As;
	add.s32 	%r895, %r913, %r914;
	// begin inline asm
	cp.async.ca.shared.global [%r895], [%rd28], 16;

	// end inline asm
	add.s32 	%r896, %r895, 80;
	// begin inline asm
	cp.async.ca.shared.global [%r896], [%rd29], 16;

	// end inline asm
	shr.u32 	%r915, %r901, 3;
	and.b32  	%r916, %r915, 124;
	add.s32 	%r917, %r1232, %r916;
	and.b32  	%r918, %r907, 248;
	mov.u32 	%r919, %ctaid.x;
	shl.b32 	%r920, %r919, 8;
	or.b32  	%r921, %r918, %r920;
	mad.lo.s32 	%r922, %r917, %r1161, %r921;
	mul.wide.u32 	%rd36, %r922, 2;
	add.s64 	%rd30, %rd73, %rd36;
	add.s32 	%r923, %r922, %r1161;
	mul.wide.u32 	%rd37, %r923, 2;
	add.s64 	%rd31, %rd73, %rd37;
	add.s32 	%r924, %r923, %r1161;
	mul.wide.u32 	%rd38, %r924, 2;
	add.s64 	%rd32, %rd73, %rd38;
	add.s32 	%r925, %r924, %r1161;
	mul.wide.u32 	%rd39, %r925, 2;
	add.s64 	%rd33, %rd73, %rd39;
	mad.lo.s32 	%r926, %r916, 264, %r918;
	shl.b32 	%r927, %r926, 1;
	mov.u32 	%r928, _ZZN43_GLOBAL__N__571e6ad1_4_k_cu_7d26eb34_12859710gemm_tcoreILj128ELj256ELj32EEEvP6__halfS2_jjjS2_E2Bs;
	add.s32 	%r897, %r927, %r928;
	// begin inline asm
	cp.async.ca.shared.global [%r897], [%rd30], 16;

	// end inline asm
	add.s32 	%r898, %r897, 528;
	// begin inline asm
	cp.async.ca.shared.global [%r898], [%rd31], 16;

	// end inline asm
	add.s32 	%r899, %r897, 1056;
	// begin inline asm
	cp.async.ca.shared.global [%r899], [%rd32], 16;

	// end inline asm
	add.s32 	%r900, %r897, 1584;
	// begin inline asm
	cp.async.ca.shared.global [%r900], [%rd33], 16;

	// end inline asm
	// begin inline asm
	cp.async.commit_group;

	// end inline asm
	// begin inline asm
	cp.async.wait_group 0;

	// end inline asm
	bar.sync 	0;
	shr.u32 	%r929, %r901, 5;
	and.b32  	%r930, %r929, 1;
	mad.lo.s32 	%r931, %r930, 5120, %r914;
	mov.b32 	%r932, 40;
	wmma.load.a.sync.aligned.row.m16n16k16.shared.f16 	{%r933, %r934, %r935, %r936, %r937, %r938, %r939, %r940}, [%r931], %r932;
	add.s32 	%r941, %r931, 1280;
	wmma.load.a.sync.aligned.row.m16n16k16.shared.f16 	{%r942, %r943, %r944, %r945, %r946, %r947, %r948, %r949}, [%r941], %r932;
	add.s32 	%r950, %r931, 2560;
	wmma.load.a.sync.aligned.row.m16n16k16.shared.f16 	{%r951, %r952, %r953, %r954, %r955, %r956, %r957, %r958}, [%r950], %r932;
	add.s32 	%r959, %r931, 3840;
	wmma.load.a.sync.aligned.row.m16n16k16.shared.f16 	{%r960, %r961, %r962, %r963, %r964, %r965, %r966, %r967}, [%r959], %r932;
	add.s32 	%r968, %r931, 32;
	wmma.load.a.sync.aligned.row.m16n16k16.shared.f16 	{%r969, %r970, %r971, %r972, %r973, %r974, %r975, %r976}, [%r968], %r932;
	add.s32 	%r977, %r931, 1312;
	wmma.load.a.sync.aligned.row.m16n16k16.shared.f16 	{%r978, %r979, %r980, %r981, %r982, %r983, %r984, %r985}, [%r977], %r932;
	add.s32 	%r986, %r931, 2592;
	wmma.load.a.sync.aligned.row.m16n16k16.shared.f16 	{%r987, %r988, %r989, %r990, %r991, %r992, %r993, %r994}, [%r986], %r932;
	add.s32 	%r995, %r931, 3872;
	wmma.load.a.sync.aligned.row.m16n16k16.shared.f16 	{%r996, %r997, %r998, %r999, %r1000, %r1001, %r1002, %r1003}, [%r995], %r932;
	shl.b32 	%r1004, %r901, 1;
	and.b32  	%r1005, %r1004, 1920;
	add.s32 	%r1006, %r928, %r1005;
	mov.b32 	%r1007, 264;
	wmma.load.b.sync.aligned.row.m16n16k16.shared.f16 	{%r1008, %r1009, %r1010, %r1011, %r1012, %r1013, %r1014, %r1015}, [%r1006], %r1007;
	add.s32 	%r1016, %r1006, 32;
	wmma.load.b.sync.aligned.row.m16n16k16.shared.f16 	{%r1017, %r1018, %r1019, %r1020, %r1021, %r1022, %r1023, %r1024}, [%r1016], %r1007;
	add.s32 	%r1025, %r1006, 64;
	wmma.load.b.sync.aligned.row.m16n16k16.shared.f16 	{%r1026, %r1027, %r1028, %r1029, %r1030, %r1031, %r1032, %r1033}, [%r1025], %r1007;
	add.s32 	%r1034, %r1006, 96;
	wmma.load.b.sync.aligned.row.m16n16k16.shared.f16 	{%r1035, %r1036, %r1037, %r1038, %r1039, %r1040, %r1041, %r1042}, [%r1034], %r1007;
	add.s32 	%r1043, %r1006, 8448;
	wmma.load.b.sync.aligned.row.m16n16k16.shared.f16 	{%r1044, %r1045, %r1046, %r1047, %r1048, %r1049, %r1050, %r1051}, [%r1043], %r1007;
	add.s32 	%r1052, %r1006, 8480;
	wmma.load.b.sync.aligned.row.m16n16k16.shared.f16 	{%r1053, %r1054, %r1055, %r1056, %r1057, %r1058, %r1059, %r1060}, [%r1052], %r1007;
	add.s32 	%r1061, %r1006, 8512;
	wmma.load.b.sync.aligned.row.m16n16k16.shared.f16 	{%r1062, %r1063, %r1064, %r1065, %r1066, %r1067, %r1068, %r1069}, [%r1061], %r1007;
	add.s32 	%r1070, %r1006, 8544;
	wmma.load.b.sync.aligned.row.m16n16k16.shared.f16 	{%r1071, %r1072, %r1073, %r1074, %r1075, %r1076, %r1077, %r1078}, [%r1070], %r1007;
	wmma.mma.sync.aligned.row.row.m16n16k16.f16.f16 {%r1079, %r1080, %r1081, %r1082}, {%r933, %r934, %r935, %r936, %r937, %r938, %r939, %r940}, {%r1008, %r1009, %r1010, %r1011, %r1012, %r1013, %r1014, %r1015}, {%r1296, %r1295, %r1294, %r1293};
	wmma.mma.sync.aligned.row.row.m16n16k16.f16.f16 {%r1296, %r1295, %r1294, %r1293}, {%r969, %r970, %r971, %r972, %r973, %r974, %r975, %r976}, {%r1044, %r1045, %r1046, %r1047, %r1048, %r1049, %r1050, %r1051}, {%r1079, %r1080, %r1081, %r1082};
	wmma.mma.sync.aligned.row.row.m16n16k16.f16.f16 {%r1083, %r1084, %r1085, %r1086}, {%r933, %r934, %r935, %r936, %r937, %r938, %r939, %r940}, {%r1017, %r1018, %r1019, %r1020, %r1021, %r1022, %r1023, %r1024}, {%r1292, %r1291, %r1290, %r1289};
	wmma.mma.sync.aligned.row.row.m16n16k16.f16.f16 {%r1292, %r1291, %r1290, %r1289}, {%r969, %r970, %r971, %r972, %r973, %r974, %r975, %r976}, {%r1053, %r1054, %r1055, %r1056, %r1057, %r1058, %r1059, %r1060}, {%r1083, %r1084, %r1085, %r1086};
	wmma.mma.sync.aligned.row.row.m16n16k16.f16.f16 {%r1087, %r1088, %r1089, %r1090}, {%r933, %r934, %r935, %r936, %r937, %r938, %r939, %r940}, {%r1026, %r1027, %r1028, %r1029, %r1030, %r1031, %r1032, %r1033}, {%r1288, %r1287, %r1286, %r1285};
	wmma.mma.sync.aligned.row.row.m16n16k16.f16.f16 {%r1288, %r1287, %r1286, %r1285}, {%r969, %r970, %r971, %r972, %r973, %r974, %r975, %r976}, {%r1062, %r1063, %r1064, %r1065, %r1066, %r1067, %r1068, %r1069}, {%r1087, %r1088, %r1089, %r1090};
	wmma.mma.sync.aligned.row.row.m16n16k16.f16.f16 {%r1091, %r1092, %r1093, %r1094}, {%r933, %r934, %r935, %r936, %r937, %r938, %r939, %r940}, {%r1035, %r1036, %r1037, %r1038, %r1039, %r1040, %r1041, %r1042}, {%r1284, %r1283, %r1282, %r1281};
	wmma.mma.sync.aligned.row.row.m16n16k16.f16.f16 {%r1284, %r1283, %r1282, %r1281}, {%r969, %r970, %r971, %r972, %r973, %r974, %r975, %r976}, {%r1071, %r1072, %r1073, %r1074, %r1075, %r1076, %r1077, %r1078}, {%r1091, %r1092, %r1093, %r1094};
	wmma.mma.sync.aligned.row.row.m16n16k16.f16.f16 {%r1095, %r1096, %r1097, %r1098}, {%r942, %r943, %r944, %r945, %r946, %r947, %r948, %r949}, {%r1008, %r1009, %r1010, %r1011, %r1012, %r1013, %r1014, %r1015}, {%r1280, %r1279, %r1278, %r1277};
	wmma.mma.sync.aligned.row.row.m16n16k16.f16.f16 {%r1280, %r1279, %r1278, %r1277}, {%r978, %r979, %r980, %r981, %r982, %r983, %r984, %r985}, {%r1044, %r1045, %r1046, %r1047, %r1048, %r1049, %r1050, %r1051}, {%r1095, %r1096, %r1097, %r1098};
	wmma.mma.sync.aligned.row.row.m16n16k16.f16.f16 {%r1099, %r1100, %r1101, %r1102}, {%r942, %r943, %r944, %r945, %r946, %r947, %r948, %r949}, {%r1017, %r1018, %r1019, %r1020, %r1021, %r1022, %r1023, %r1024}, {%r1276, %r1275, %r1274, %r1273};
	wmma.mma.sync.aligned.row.row.m16n16k16.f16.f16 {%r1276, %r1275, %r1274, %r1273}, {%r978, %r979, %r980, %r981, %r982, %r983, %r984, %r985}, {%r1053, %r1054, %r1055, %r1056, %r1057, %r1058, %r1059, %r1060}, {%r1099, %r1100, %r1101, %r1102};
	wmma.mma.sync.aligned.row.row.m16n16k16.f16.f16 {%r1103, %r1104, %r1105, %r1106}, {%r942, %r943, %r944, %r945, %r946, %r947, %r948, %r949}, {%r1026, %r1027, %r1028, %r1029, %r1030, %r1031, %r1032, %r1033}, {%r1272, %r1271, %r1270, %r1269};
	wmma.mma.sync.aligned.row.row.m16n16k16.f16.f16 {%r1272, %r1271, %r1270, %r1269}, {%r978, %r979, %r980, %r981, %r982, %r983, %r984, %r985}, {%r1062, %r1063, %r1064, %r1065, %r1066, %r1067, %r1068, %r1069}, {%r1103, %r1104, %r1105, %r1106};
	wmma.mma.sync.aligned.row.row.m16n16k16.f16.f16 {%r1107, %r1108, %r1109, %r1110}, {%r942, %r943, %r944, %r945, %r946, %r947, %r948, %r949}, {%r1035, %r1036, %r1037, %r1038, %r1039, %r1040, %r1041, %r1042}, {%r1268, %r1267, %r1266, %r1265};
	wmma.mma.sync.aligned.row.row.m16n16k16.f16.f16 {%r1268, %r1267, %r1266, %r1265}, {%r978, %r979, %r980, %r981, %r982, %r983, %r984, %r985}, {%r1071, %r1072, %r1073, %r1074, %r1075, %r1076, %r1077, %r1078}, {%r1107, %r1108, %r1109, %r1110};
	wmma.mma.sync.aligned.row.row.m16n16k16.f16.f16 {%r1111, %r1112, %r1113, %r1114}, {%r951, %r952, %r953, %r954, %r955, %r956, %r957, %r958}, {%r1008, %r1009, %r1010, %r1011, %r1012, %r1013, %r1014, %r1015}, {%r1264, %r1263, %r1262, %r1261};
	wmma.mma.sync.aligned.row.row.m16n16k16.f16.f16 {%r1264, %r1263, %r1262, %r1261}, {%r987, %r988, %r989, %r990, %r991, %r992, %r993, %r994}, {%r1044, %r1045, %r1046, %r1047, %r1048, %r1049, %r1050, %r1051}, {%r1111, %r1112, %r1113, %r1114};
	wmma.mma.sync.aligned.row.row.m16n16k16.f16.f16 {%r1115, %r1116, %r1117, %r1118}, {%r951, %r952, %r953, %r954, %r955, %r956, %r957, %r958}, {%r1017, %r1018, %r1019, %r1020, %r1021, %r1022, %r1023, %r1024}, {%r1260, %r1259, %r1258, %r1257};
	wmma.mma.sync.aligned.row.row.m16n16k16.f16.f16 {%r1260, %r1259, %r1258, %r1257}, {%r987, %r988, %r989, %r990, %r991, %r992, %r993, %r994}, {%r1053, %r1054, %r1055, %r1056, %r1057, %r1058, %r1059, %r1060}, {%r1115, %r1116, %r1117, %r1118};
	wmma.mma.sync.aligned.row.row.m16n16k16.f16.f16 {%r1119, %r1120, %r1121, %r1122}, {%r951, %r952, %r953, %r954, %r955, %r956, %r957, %r958}, {%r1026, %r1027, %r1028, %r1029, %r1030, %r1031, %r1032, %r1033}, {%r1256, %r1255, %r1254, %r1253};
	wmma.mma.sync.aligned.row.row.m16n16k16.f16.f16 {%r1256, %r1255, %r1254, %r1253}, {%r987, %r988, %r989, %r990, %r991, %r992, %r993, %r994}, {%r1062, %r1063, %r1064, %r1065, %r1066, %r1067, %r1068, %r1069}, {%r1119, %r1120, %r1121, %r1122};
	wmma.mma.sync.aligned.row.row.m16n16k16.f16.f16 {%r1123, %r1124, %r1125, %r1126}, {%r951, %r952, %r953, %r954, %r955, %r956, %r957, %r958}, {%r1035, %r1036, %r1037, %r1038, %r1039, %r1040, %r1041, %r1042}, {%r1252, %r1251, %r1250, %r1249};
	wmma.mma.sync.aligned.row.row.m16n16k16.f16.f16 {%r1252, %r1251, %r1250, %r1249}, {%r987, %r988, %r989, %r990, %r991, %r992, %r993, %r994}, {%r1071, %r1072, %r1073, %r1074, %r1075, %r1076, %r1077, %r1078}, {%r1123, %r1124, %r1125, %r1126};
	wmma.mma.sync.aligned.row.row.m16n16k16.f16.f16 {%r1127, %r1128, %r1129, %r1130}, {%r960, %r961, %r962, %r963, %r964, %r965, %r966, %r967}, {%r1008, %r1009, %r1010, %r1011, %r1012, %r1013, %r1014, %r1015}, {%r1248, %r1247, %r1246, %r1245};
	wmma.mma.sync.aligned.row.row.m16n16k16.f16.f16 {%r1248, %r1247, %r1246, %r1245}, {%r996, %r997, %r998, %r999, %r1000, %r1001, %r1002, %r1003}, {%r1044, %r1045, %r1046, %r1047, %r1048, %r1049, %r1050, %r1051}, {%r1127, %r1128, %r1129, %r1130};
	wmma.mma.sync.aligned.row.row.m16n16k16.f16.f16 {%r1131, %r1132, %r1133, %r1134}, {%r960, %r961, %r962, %r963, %r964, %r965, %r966, %r967}, {%r1017, %r1018, %r1019, %r1020, %r1021, %r1022, %r1023, %r1024}, {%r1244, %r1243, %r1242, %r1241};
	wmma.mma.sync.aligned.row.row.m16n16k16.f16.f16 {%r1244, %r1243, %r1242, %r1241}, {%r996, %r997, %r998, %r999, %r1000, %r1001, %r1002, %r1003}, {%r1053, %r1054, %r1055, %r1056, %r1057, %r1058, %r1059, %r1060}, {%r1131, %r1132, %r1133, %r1134};
	wmma.mma.sync.aligned.row.row.m16n16k16.f16.f16 {%r1135, %r1136, %r1137, %r1138}, {%r960, %r961, %r962, %r963, %r964, %r965, %r966, %r967}, {%r1026, %r1027, %r1028, %r1029, %r1030, %r1031, %r1032, %r1033}, {%r1240, %r1239, %r1238, %r1237};
	wmma.mma.sync.aligned.row.row.m16n16k16.f16.f16 {%r1240, %r1239, %r1238, %r1237}, {%r996, %r997, %r998, %r999, %r1000, %r1001, %r1002, %r1003}, {%r1062, %r1063, %r1064, %r1065, %r1066, %r1067, %r1068, %r1069}, {%r1135, %r1136, %r1137, %r1138};
	wmma.mma.sync.aligned.row.row.m16n16k16.f16.f16 {%r1139, %r1140, %r1141, %r1142}, {%r960, %r961, %r962, %r963, %r964, %r965, %r966, %r967}, {%r1035, %r1036, %r1037, %r1038, %r1039, %r1040, %r1041, %r1042}, {%r1236, %r1235, %r1234, %r1233};
	wmma.mma.sync.aligned.row.row.m16n16k16.f16.f16 {%r1236, %r1235, %r1234, %r1233}, {%r996, %r997, %r998, %r999, %r1000, %r1001, %r1002, %r1003}, {%r1071, %r1072, %r1073, %r1074, %r1075, %r1076, %r1077, %r1078}, {%r1139, %r1140, %r1141, %r1142};
	bar.sync 	0;
$L__BB0_7:
	ld.param.u64 	%rd74, [_ZN43_GLOBAL__N__571e6ad1_4_k_cu_7d26eb34_12859710gemm_tcoreILj128ELj256ELj32EEEvP6__halfS2_jjjS2__param_5];
	ld.param.u32 	%r1162, [_ZN43_GLOBAL__N__571e6ad1_4_k_cu_7d26eb34_12859710gemm_tcoreILj128ELj256ELj32EEEvP6__halfS2_jjjS2__param_3];
	cvta.to.global.u64 	%rd40, %rd74;
	mov.u32 	%r1143, %tid.x;
	shl.b32 	%r1144, %r1143, 1;
	and.b32  	%r1145, %r1144, 64;
	mov.u32 	%r1146, %ctaid.y;
	shl.b32 	%r1147, %r1146, 7;
	or.b32  	%r1148, %r1145, %r1147;
	and.b32  	%r1149, %r1143, 960;
	mov.u32 	%r1150, %ctaid.x;
	shl.b32 	%r1151, %r1150, 8;
	add.s32 	%r1152, %r1151, %r1149;
	cvt.u64.u32 	%rd41, %r1152;
	mul.lo.s32 	%r1153, %r1148, %r1162;
	cvt.u64.u32 	%rd42, %r1153;
	add.s64 	%rd43, %rd41, %rd42;
	shl.b64 	%rd44, %rd43, 1;
	add.s64 	%rd45, %rd40, %rd44;
	wmma.store.d.sync.aligned.row.m16n16k16.global.f16 	[%rd45], {%r1296, %r1295, %r1294, %r1293}, %r1162;
	add.s64 	%rd46, %rd45, 32;
	wmma.store.d.sync.aligned.row.m16n16k16.global.f16 	[%rd46], {%r1292, %r1291, %r1290, %r1289}, %r1162;
	add.s64 	%rd47, %rd45, 64;
	wmma.store.d.sync.aligned.row.m16n16k16.global.f16 	[%rd47], {%r1288, %r1287, %r1286, %r1285}, %r1162;
	add.s64 	%rd48, %rd45, 96;
	wmma.store.d.sync.aligned.row.m16n16k16.global.f16 	[%rd48], {%r1284, %r1283, %r1282, %r1281}, %r1162;
	shl.b32 	%r1154, %r1162, 4;
	add.s32 	%r1155, %r1153, %r1154;
	cvt.u64.u32 	%rd49, %r1155;
	add.s64 	%rd50, %rd41, %rd49;
	shl.b64 	%rd51, %rd50, 1;
	add.s64 	%rd52, %rd40, %rd51;
	wmma.store.d.sync.aligned.row.m16n16k16.global.f16 	[%rd52], {%r1280, %r1279, %r1278, %r1277}, %r1162;
	add.s64 	%rd53, %rd52, 32;
	wmma.store.d.sync.aligned.row.m16n16k16.global.f16 	[%rd53], {%r1276, %r1275, %r1274, %r1273}, %r1162;
	add.s64 	%rd54, %rd52, 64;
	wmma.store.d.sync.aligned.row.m16n16k16.global.f16 	[%rd54], {%r1272, %r1271, %r1270, %r1269}, %r1162;
	add.s64 	%rd55, %rd52, 96;
	wmma.store.d.sync.aligned.row.m16n16k16.global.f16 	[%rd55], {%r1268, %r1267, %r1266, %r1265}, %r1162;
	shl.b32 	%r1156, %r1162, 5;
	add.s32 	%r1157, %r1156, %r1153;
	cvt.u64.u32 	%rd56, %r1157;
	add.s64 	%rd57, %rd41, %rd56;
	shl.b64 	%rd58, %rd57, 1;
	add.s64 	%rd59, %rd40, %rd58;
	wmma.store.d.sync.aligned.row.m16n16k16.global.f16 	[%rd59], {%r1264, %r1263, %r1262, %r1261}, %r1162;
	add.s64 	%rd60, %rd59, 32;
	wmma.store.d.sync.aligned.row.m16n16k16.global.f16 	[%rd60], {%r1260, %r1259, %r1258, %r1257}, %r1162;
	add.s64 	%rd61, %rd59, 64;
	wmma.store.d.sync.aligned.row.m16n16k16.global.f16 	[%rd61], {%r1256, %r1255, %r1254, %r1253}, %r1162;
	add.s64 	%rd62, %rd59, 96;
	wmma.store.d.sync.aligned.row.m16n16k16.global.f16 	[%rd62], {%r1252, %r1251, %r1250, %r1249}, %r1162;
	add.s32 	%r1158, %r1157, %r1154;
	cvt.u64.u32 	%rd63, %r1158;
	add.s64 	%rd64, %rd41, %rd63;
	shl.b64 	%rd65, %rd64, 1;
	add.s64 	%rd66, %rd40, %rd65;
	wmma.store.d.sync.aligned.row.m16n16k16.global.f16 	[%rd66], {%r1248, %r1247, %r1246, %r1245}, %r1162;
	add.s64 	%rd67, %rd66, 32;
	wmma.store.d.sync.aligned.row.m16n16k16.global.f16 	[%rd67], {%r1244, %r1243, %r1242, %r1241}, %r1162;
	add.s64 	%rd68, %rd66, 64;
	wmma.store.d.sync.aligned.row.m16n16k16.global.f16 	[%rd68], {%r1240, %r1239, %r1238, %r1237}, %r1162;
	add.s64 	%rd69, %rd66, 96;
	wmma.store.d.sync.aligned.row.m16n16k16.global.f16 	[%rd69], {%r1236, %r1235, %r1234, %r1233}, %r1162;
	ret;

}


// ===== COMPILED SASS (sm_100) =====

	.target	sm_100

	.elftype	@"ET_EXEC"


//--------------------- .note.nv.tkinfo           --------------------------
	.section	.note.nv.tkinfo,"",@"SHT_NOTE"
	.sectionflags	@"SHF_NOTE_NV_TKINFO"
	.tkinfo
        /*0018*/ 	.word	0x00000002
        /*0030*/ 	.string	""
        /*0030*/ 	.string	"ptxas"
        /*0030*/ 	.string	"Cuda compilation tools, release 13.0, V13.0.88"
        /*0030*/ 	.string	"Build cuda_13.0.r13.0/compiler.36424714_0"
        /*0030*/ 	.string	"-arch sm_100 -m 64 "



//--------------------- .note.nv.cuinfo           --------------------------
	.section	.note.nv.cuinfo,"",@"SHT_NOTE"
	.sectionflags	@"SHF_NOTE_NV_CUINFO"
        /*0018*/ 	.short	0x0002
        /*001a*/ 	.short	0x0064
        /*001c*/ 	.short	0x0082
	.zero		2


//--------------------- .nv.info                  --------------------------
	.section	.nv.info,"",@"SHT_CUDA_INFO"
	.align	4


	//----- nvinfo : EIATTR_REGCOUNT
	.align		4
        /*0000*/ 	.byte	0x04, 0x2f
        /*0002*/ 	.short	(.L_1 - .L_0)
	.align		4
.L_0:
        /*0004*/ 	.word	index@(_ZN43_GLOBAL__N__571e6ad1_4_k_cu_7d26eb34_12879910gemm_tcoreILj128ELj256ELj32EEEvP6__halfS2_jjjS2_)
        /*0008*/ 	.word	0x00000096


	//----- nvinfo : EIATTR_FRAME_SIZE
	.align		4
.L_1:
        /*000c*/ 	.byte	0x04, 0x11
        /*000e*/ 	.short	(.L_3 - .L_2)
	.align		4
.L_2:
        /*0010*/ 	.word	index@(_ZN43_GLOBAL__N__571e6ad1_4_k_cu_7d26eb34_12879910gemm_tcoreILj128ELj256ELj32EEEvP6__halfS2_jjjS2_)
        /*0014*/ 	.word	0x00000000


	//----- nvinfo : EIATTR_MIN_STACK_SIZE
	.align		4
.L_3:
        /*0018*/ 	.byte	0x04, 0x12
        /*001a*/ 	.short	(.L_5 - .L_4)
	.align		4
.L_4:
        /*001c*/ 	.word	index@(_ZN43_GLOBAL__N__571e6ad1_4_k_cu_7d26eb34_12879910gemm_tcoreILj128ELj256ELj32EEEvP6__halfS2_jjjS2_)
        /*0020*/ 	.word	0x00000000
.L_5:


//--------------------- .nv.compat                --------------------------
	.section	.nv.compat,"",@"SHT_CUDA_COMPAT_INFO"
	.align	4
        /*0000*/ 	.byte	0x02, 0x09, 0x00, 0x00, 0x02, 0x02, 0x01, 0x00, 0x02, 0x05, 0x05, 0x00, 0x03, 0x07, 0x01, 0x01
        /*0010*/ 	.byte	0x02, 0x03, 0x00, 0x00, 0x02, 0x06, 0x01, 0x00, 0x04, 0x0b, 0x08, 0x00, 0x09, 0x00, 0x00, 0x00
        /*0020*/ 	.byte	0x00, 0x00, 0x00, 0x00


//--------------------- .nv.info._ZN43_GLOBAL__N__571e6ad1_4_k_cu_7d26eb34_12879910gemm_tcoreILj128ELj256ELj32EEEvP6__halfS2_jjjS2_ --------------------------
	.section	.nv.info._ZN43_GLOBAL__N__571e6ad1_4_k_cu_7d26eb34_12879910gemm_tcoreILj128ELj256ELj32EEEvP6__halfS2_jjjS2_,"",@"SHT_CUDA_INFO"
	.sectionflags	@""
	.align	4


	//----- nvinfo : EIATTR_CUDA_API_VERSION
	.align		4
        /*0000*/ 	.byte	0x04, 0x37
        /*0002*/ 	.short	(.L_7 - .L_6)
.L_6:
        /*0004*/ 	.word	0x00000082


	//----- nvinfo : EIATTR_KPARAM_INFO
	.align		4
.L_7:
        /*0008*/ 	.byte	0x04, 0x17
        /*000a*/ 	.short	(.L_9 - .L_8)
.L_8:
        /*000c*/ 	.word	0x00000000
        /*0010*/ 	.short	0x0005
        /*0012*/ 	.short	0x0020
        /*0014*/ 	.byte	0x00, 0xf5, 0x21, 0x00


	//----- nvinfo : EIATTR_KPARAM_INFO
	.align		4
.L_9:
        /*0018*/ 	.byte	0x04, 0x17
        /*001a*/ 	.short	(.L_11 - .L_10)
.L_10:
        /*001c*/ 	.word	0x00000000
        /*0020*/ 	.short	0x0004
        /*0022*/ 	.short	0x0018
        /*0024*/ 	.byte	0x00, 0xf0, 0x11, 0x00


	//----- nvinfo : EIATTR_KPARAM_INFO
	.align		4
.L_11:
        /*0028*/ 	.byte	0x04, 0x17
        /*002a*/ 	.short	(.L_13 - .L_12)
.L_12:
        /*002c*/ 	.word	0x00000000
        /*0030*/ 	.short	0x0003
        /*0032*/ 	.short	0x0014
        /*0034*/ 	.byte	0x00, 0xf0, 0x11, 0x00


	//----- nvinfo : EIATTR_KPARAM_INFO
	.align		4
.L_13:
        /*0038*/ 	.byte	0x04, 0x17
        /*003a*/ 	.short	(.L_15 - .L_14)
.L_14:
        /*003c*/ 	.word	0x00000000
        /*0040*/ 	.short	0x0002
        /*0042*/ 	.short	0x0010
        /*0044*/ 	.byte	0x00, 0xf0, 0x11, 0x00


	//----- nvinfo : EIATTR_KPARAM_INFO
	.align		4
.L_15:
        /*0048*/ 	.byte	0x04, 0x17
        /*004a*/ 	.short	(.L_17 - .L_16)
.L_16:
        /*004c*/ 	.word	0x00000000
        /*0050*/ 	.short	0x0001
        /*0052*/ 	.short	0x0008
        /*0054*/ 	.byte	0x00, 0xf5, 0x21, 0x00


	//----- nvinfo : EIATTR_KPARAM_INFO
	.align		4
.L_17:
        /*0058*/ 	.byte	0x04, 0x17
        /*005a*/ 	.short	(.L_19 - .L_18)
.L_18:
        /*005c*/ 	.word	0x00000000
        /*0060*/ 	.short	0x0000
        /*0062*/ 	.short	0x0000
        /*0064*/ 	.byte	0x00, 0xf5, 0x21, 0x00


	//----- nvinfo : EIATTR_SPARSE_MMA_MASK
	.align		4
.L_19:
        /*0068*/ 	.byte	0x03, 0x50
        /*006a*/ 	.short	0x0000


	//----- nvinfo : EIATTR_WMMA_USED
	.align		4
        /*006c*/ 	.byte	0x01, 0x2b
	.zero		2


	//----- nvinfo : EIATTR_MAXREG_COUNT
	.align		4
        /*0070*/ 	.byte	0x03, 0x1b
        /*0072*/ 	.short	0x00ff


	//----- nvinfo : EIATTR_NUM_BARRIERS
	.align		4
        /*0074*/ 	.byte	0x02, 0x4c
        /*0076*/ 	.byte	0x01
	.zero		1


	//----- nvinfo : EIATTR_MERCURY_ISA_VERSION
	.align		4
        /*0078*/ 	.byte	0x03, 0x5f
        /*007a*/ 	.short	0x0101


	//----- nvinfo : EIATTR_VRC_CTA_INIT_COUNT
	.align		4
        /*007c*/ 	.byte	0x02, 0x4a
	.zero		1
	.zero		1


	//----- nvinfo : EIATTR_EXIT_INSTR_OFFSETS
	.align		4
        /*0080*/ 	.byte	0x04, 0x1c
        /*0082*/ 	.short	(.L_21 - .L_20)


	//   ....[0]....
.L_20:
        /*0084*/ 	.word	0x00002c50


	//----- nvinfo : EIATTR_CBANK_PARAM_SIZE
	.align		4
.L_21:
        /*0088*/ 	.byte	0x03, 0x19
        /*008a*/ 	.short	0x0028


	//----- nvinfo : EIATTR_PARAM_CBANK
	.align		4
        /*008c*/ 	.byte	0x04, 0x0a
        /*008e*/ 	.short	(.L_23 - .L_22)
	.align		4
.L_22:
        /*0090*/ 	.word	index@(.nv.constant0._ZN43_GLOBAL__N__571e6ad1_4_k_cu_7d26eb34_12879910gemm_tcoreILj128ELj256ELj32EEEvP6__halfS2_jjjS2_)
        /*0094*/ 	.short	0x0380
        /*0096*/ 	.short	0x0028


	//----- nvinfo : EIATTR_SW_WAR
	.align		4
.L_23:
        /*0098*/ 	.byte	0x04, 0x36
        /*009a*/ 	.short	(.L_25 - .L_24)
.L_24:
        /*009c*/ 	.word	0x00000008
.L_25:


//--------------------- .nv.callgraph             --------------------------
	.section	.nv.callgraph,"",@"SHT_CUDA_CALLGRAPH"
	.align	4
	.sectionentsize	8
	.align		4
        /*0000*/ 	.word	0x00000000
	.align		4
        /*0004*/ 	.word	0xffffffff
	.align		4
        /*0008*/ 	.word	0x00000000
	.align		4
        /*000c*/ 	.word	0xfffffffe
	.align		4
        /*0010*/ 	.word	0x00000000
	.align		4
        /*0014*/ 	.word	0xfffffffd
	.align		4
        /*0018*/ 	.word	0x00000000
	.align		4
        /*001c*/ 	.word	0xfffffffc


//--------------------- .text._ZN43_GLOBAL__N__571e6ad1_4_k_cu_7d26eb34_12879910gemm_tcoreILj128ELj256ELj32EEEvP6__halfS2_jjjS2_ --------------------------
	.section	.text._ZN43_GLOBAL__N__571e6ad1_4_k_cu_7d26eb34_12879910gemm_tcoreILj128ELj256ELj32EEEvP6__halfS2_jjjS2_,"ax",@progbits
	.align	128
.text._ZN43_GLOBAL__N__571e6ad1_4_k_cu_7d26eb34_12879910gemm_tcoreILj128ELj256ELj32EEEvP6__halfS2_jjjS2_:
        .type           _ZN43_GLOBAL__N__571e6ad1_4_k_cu_7d26eb34_12879910gemm_tcoreILj128ELj256ELj32EEEvP6__halfS2_jjjS2_,@function
        .size           _ZN43_GLOBAL__N__571e6ad1_4_k_cu_7d26eb34_12879910gemm_tcoreILj128ELj256ELj32EEEvP6__halfS2_jjjS2_,(.L_x_4 - _ZN43_GLOBAL__N__571e6ad1_4_k_cu_7d26eb34_12879910gemm_tcoreILj128ELj256ELj32EEEvP6__halfS2_jjjS2_)
        .other          _ZN43_GLOBAL__N__571e6ad1_4_k_cu_7d26eb34_12879910gemm_tcoreILj128ELj256ELj32EEEvP6__halfS2_jjjS2_,@"STO_CUDA_ENTRY STV_DEFAULT"
_ZN43_GLOBAL__N__571e6ad1_4_k_cu_7d26eb34_12879910gemm_tcoreILj128ELj256ELj32EEEvP6__halfS2_jjjS2_:
[----:B------:R-:W-:Y:S01]  /*0000*/  LDC R1, c[0x0][0x37c] ;  /* 0x0000df00ff017b82 */ /* 0x000fe20000000800 */
[----:B------:R-:W1:Y:S01]  /*0010*/  S2R R0, SR_TID.X ;  /* 0x0000000000007919 */ /* 0x000e620000002100 */
[----:B------:R-:W2:Y:S01]  /*0020*/  LDCU UR4, c[0x0][0x398] ;  /* 0x00007300ff0477ac */ /* 0x000ea20008000800 */
[----:B------:R-:W-:Y:S02]  /*0030*/  CS2R R100, SRZ ;  /* 0x0000000000647805 */ /* 0x000fe4000001ff00 */
[----:B------:R-:W-:Y:S01]  /*0040*/  CS2R R98, SRZ ;  /* 0x0000000000627805 */ /* 0x000fe2000001ff00 */
[----:B------:R-:W3:Y:S01]  /*0050*/  S2R R44, SR_CTAID.Y ;  /* 0x00000000002c7919 */ /* 0x000ee20000002600 */
[----:B------:R-:W4:Y:S01]  /*0060*/  LDCU.64 UR6, c[0x0][0x358] ;  /* 0x00006b00ff0677ac */ /* 0x000f220008000a00 */
[----:B------:R-:W-:Y:S02]  /*0070*/  CS2R R96, SRZ ;  /* 0x0000000000607805 */ /* 0x000fe4000001ff00 */
[----:B------:R-:W-:-:S02]  /*0080*/  CS2R R90, SRZ ;  /* 0x00000000005a7805 */ /* 0x000fc4000001ff00 */
[----:B------:R-:W-:Y:S02]  /*0090*/  CS2R R88, SRZ ;  /* 0x0000000000587805 */ /* 0x000fe4000001ff00 */
[----:B------:R-:W-:Y:S02]  /*00a0*/  CS2R R86, SRZ ;  /* 0x0000000000567805 */ /* 0x000fe4000001ff00 */
[----:B------:R-:W-:Y:S02]  /*00b0*/  CS2R R2, SRZ ;  /* 0x0000000000027805 */ /* 0x000fe4000001ff00 */
[----:B------:R-:W-:Y:S02]  /*00c0*/  CS2R R92, SRZ ;  /* 0x00000000005c7805 */ /* 0x000fe4000001ff00 */
[----:B------:R-:W-:Y:S02]  /*00d0*/  CS2R R94, SRZ ;  /* 0x00000000005e7805 */ /* 0x000fe4000001ff00 */
[----:B------:R-:W-:-:S02]  /*00e0*/  CS2R R4, SRZ ;  /* 0x0000000000047805 */ /* 0x000fc4000001ff00 */
[----:B------:R-:W-:Y:S02]  /*00f0*/  CS2R R6, SRZ ;  /* 0x0000000000067805 */ /* 0x000fe4000001ff00 */
[----:B------:R-:W-:Y:S02]  /*0100*/  CS2R R8, SRZ ;  /* 0x0000000000087805 */ /* 0x000fe4000001ff00 */
[----:B------:R-:W-:Y:S02]  /*0110*/  CS2R R10, SRZ ;  /* 0x00000000000a7805 */ /* 0x000fe4000001ff00 */
[----:B------:R-:W-:Y:S02]  /*0120*/  CS2R R12, SRZ ;  /* 0x00000000000c7805 */ /* 0x000fe4000001ff00 */
[----:B------:R-:W-:Y:S01]  /*0130*/  CS2R R14, SRZ ;  /* 0x00000000000e7805 */ /* 0x000fe2000001ff00 */
[----:B--2---:R-:W-:Y:S01]  /*0140*/  IMAD.U32 R118, RZ, RZ, UR4 ;  /* 0x00000004ff767e24 */ /* 0x004fe2000f8e00ff */
[----:B------:R-:W-:-:S02]  /*0150*/  CS2R R16, SRZ ;  /* 0x0000000000107805 */ /* 0x000fc4000001ff00 */
[----:B------:R-:W-:Y:S02]  /*0160*/  CS2R R18, SRZ ;  /* 0x0000000000127805 */ /* 0x000fe4000001ff00 */
[----:B------:R-:W-:Y:S02]  /*0170*/  CS2R R20, SRZ ;  /* 0x0000000000147805 */ /* 0x000fe4000001ff00 */
[----:B------:R-:W-:Y:S02]  /*0180*/  CS2R R22, SRZ ;  /* 0x0000000000167805 */ /* 0x000fe4000001ff00 */
[----:B------:R-:W-:Y:S02]  /*0190*/  ISETP.GE.U32.AND P0, PT, R118, 0x20, PT ;  /* 0x000000207600780c */ /* 0x000fe40003f06070 */
[----:B------:R-:W-:Y:S02]  /*01a0*/  CS2R R24, SRZ ;  /* 0x0000000000187805 */ /* 0x000fe4000001ff00 */
[----:B------:R-:W-:-:S02]  /*01b0*/  CS2R R26, SRZ ;  /* 0x00000000001a7805 */ /* 0x000fc4000001ff00 */
[----:B------:R-:W-:Y:S02]  /*01c0*/  CS2R R28, SRZ ;  /* 0x00000000001c7805 */ /* 0x000fe4000001ff00 */
[----:B------:R-:W-:Y:S02]  /*01d0*/  CS2R R30, SRZ ;  /* 0x00000000001e7805 */ /* 0x000fe4000001ff00 */
[----:B------:R-:W-:Y:S02]  /*01e0*/  CS2R R32, SRZ ;  /* 0x0000000000207805 */ /* 0x000fe4000001ff00 */
[----:B------:R-:W-:Y:S02]  /*01f0*/  CS2R R34, SRZ ;  /* 0x0000000000227805 */ /* 0x000fe4000001ff00 */
[----:B------:R-:W-:Y:S02]  /*0200*/  CS2R R36, SRZ ;  /* 0x0000000000247805 */ /* 0x000fe4000001ff00 */
[----:B-1----:R-:W-:-:S02]  /*0210*/  SHF.R.U32.HI R121, RZ, 0x1, R0 ;  /* 0x00000001ff797819 */ /* 0x002fc40000011600 */
[----:B------:R-:W-:Y:S02]  /*0220*/  CS2R R38, SRZ ;  /* 0x0000000000267805 */ /* 0x000fe4000001ff00 */
[----:B------:R-:W-:Y:S02]  /*0230*/  CS2R R40, SRZ ;  /* 0x0000000000287805 */ /* 0x000fe4000001ff00 */
[----:B------:R-:W-:Y:S02]  /*0240*/  CS2R R42, SRZ ;  /* 0x00000000002a7805 */ /* 0x000fe4000001ff00 */
[----:B------:R-:W-:Y:S02]  /*0250*/  LOP3.LUT R121, R121, 0x1fe, RZ, 0xc0, !PT ;  /* 0x000001fe79797812 */ /* 0x000fe400078ec0ff */
[----:B------:R-:W-:Y:S02]  /*0260*/  CS2R R80, SRZ ;  /* 0x0000000000507805 */ /* 0x000fe4000001ff00 */
[----:B------:R-:W-:-:S02]  /*0270*/  CS2R R82, SRZ ;  /* 0x0000000000527805 */ /* 0x000fc4000001ff00 */
[----:B------:R-:W-:Y:S01]  /*0280*/  CS2R R84, SRZ ;  /* 0x0000000000547805 */ /* 0x000fe2000001ff00 */
[----:B---3--:R-:W-:Y:S01]  /*0290*/  IMAD R45, R44, 0x80, R121 ;  /* 0x000000802c2d7824 */ /* 0x008fe200078e0279 */
[----:B----4-:R-:W-:Y:S06]  /*02a0*/  @!P0 BRA `(.L_x_0) ;  /* 0x0000002000ac8947 */ /* 0x010fec0003800000 */
[----:B------:R-:W-:Y:S01]  /*02b0*/  SHF.R.U32.HI R44, RZ, 0x5, R118 ;  /* 0x00000005ff2c7819 */ /* 0x000fe20000011676 */
[----:B------:R-:W-:Y:S01]  /*02c0*/  IMAD.SHL.U32 R120, R0, 0x8, RZ ;  /* 0x0000000800787824 */ /* 0x000fe200078e00ff */
[--C-:B------:R-:W-:Y:S01]  /*02d0*/  SHF.R.U32.HI R119, RZ, 0x3, R0.reuse ;  /* 0x00000003ff777819 */ /* 0x100fe20000011600 */
[----:B------:R-:W-:Y:S01]  /*02e0*/  IMAD.MOV.U32 R48, RZ, RZ, RZ ;  /* 0x000000ffff307224 */ /* 0x000fe200078e00ff */
[----:B------:R-:W-:Y:S01]  /*02f0*/  ISETP.NE.AND P0, PT, R44, 0x1, PT ;  /* 0x000000012c00780c */ /* 0x000fe20003f05270 */
[----:B------:R-:W-:Y:S01]  /*0300*/  IMAD.MOV.U32 R100, RZ, RZ, RZ ;  /* 0x000000ffff647224 */ /* 0x000fe200078e00ff */
[----:B------:R-:W-:Y:S02]  /*0310*/  LOP3.LUT R122, R120, 0xf8, RZ, 0xc0, !PT ;  /* 0x000000f8787a7812 */ /* 0x000fe400078ec0ff */
[----:B------:R-:W-:Y:S02]  /*0320*/  CS2R R98, SRZ ;  /* 0x0000000000627805 */ /* 0x000fe4000001ff00 */
[----:B------:R-:W-:-:S02]  /*0330*/  SHF.R.U32.HI R123, RZ, 0x5, R0 ;  /* 0x00000005ff7b7819 */ /* 0x000fc40000011600 */
        /* <DEDUP_REMOVED lines=30> */
[----:B------:R-:W-:Y:S02]  /*0520*/  LOP3.LUT R120, R120, 0x18, RZ, 0xc0, !PT ;  /* 0x0000001878787812 */ /* 0x000fe400078ec0ff */
[----:B------:R-:W-:Y:S01]  /*0530*/  LOP3.LUT R119, R119, 0x7c, RZ, 0xc0, !PT ;  /* 0x0000007c77777812 */ /* 0x000fe200078ec0ff */
[----:B------:R-:W-:Y:S06]  /*0540*/  @!P0 BRA `(.L_x_1) ;  /* 0x00000014005c8947 */ /* 0x000fec0003800000 */
[----:B------:R-:W1:Y:S01]  /*0550*/  S2UR UR4, SR_CTAID.X ;  /* 0x00000000000479c3 */ /* 0x000e620000002500 */
[-C--:B------:R-:W-:Y:S01]  /*0560*/  IMAD R3, R45, R118.reuse, R118 ;  /* 0x000000762d037224 */ /* 0x080fe200078e0276 */
[----:B------:R-:W-:Y:S01]  /*0570*/  LOP3.LUT R44, R44, 0x7fffffe, RZ, 0xc0, !PT ;  /* 0x07fffffe2c2c7812 */ /* 0x000fe200078ec0ff */
[C---:B------:R-:W-:Y:S01]  /*0580*/  VIADD R6, R119.reuse, 0x2 ;  /* 0x0000000277067836 */ /* 0x040fe20000000000 */
[----:B------:R-:W-:Y:S01]  /*0590*/  CS2R R98, SRZ ;  /* 0x0000000000627805 */ /* 0x000fe2000001ff00 */
[C---:B------:R-:W-:Y:S01]  /*05a0*/  VIADD R0, R119.reuse, 0x21 ;  /* 0x0000002177007836 */ /* 0x040fe20000000000 */
[----:B------:R-:W-:Y:S01]  /*05b0*/  CS2R R96, SRZ ;  /* 0x0000000000607805 */ /* 0x000fe2000001ff00 */
[C---:B------:R-:W-:Y:S01]  /*05c0*/  VIADD R2, R119.reuse, 0x22 ;  /* 0x0000002277027836 */ /* 0x040fe20000000000 */
[----:B------:R-:W2:Y:S01]  /*05d0*/  LDC R109, c[0x0][0x394] ;  /* 0x0000e500ff6d7b82 */ /* 0x000ea20000000800 */
[C---:B------:R-:W-:Y:S01]  /*05e0*/  VIADD R4, R119.reuse, 0x23 ;  /* 0x0000002377047836 */ /* 0x040fe20000000000 */
[----:B------:R-:W-:Y:S01]  /*05f0*/  CS2R R90, SRZ ;  /* 0x00000000005a7805 */ /* 0x000fe2000001ff00 */
[C---:B------:R-:W-:Y:S01]  /*0600*/  VIADD R5, R119.reuse, 0x20 ;  /* 0x0000002077057836 */ /* 0x040fe20000000000 */
[----:B------:R-:W-:Y:S01]  /*0610*/  CS2R R88, SRZ ;  /* 0x0000000000587805 */ /* 0x000fe2000001ff00 */
[----:B------:R-:W-:Y:S01]  /*0620*/  VIADD R8, R119, 0x3 ;  /* 0x0000000377087836 */ /* 0x000fe20000000000 */
[----:B------:R-:W-:Y:S01]  /*0630*/  CS2R R86, SRZ ;  /* 0x0000000000567805 */ /* 0x000fe2000001ff00 */
[----:B------:R-:W-:Y:S01]  /*0640*/  IMAD.IADD R116, R120, 0x1, R3 ;  /* 0x0000000178747824 */ /* 0x000fe200078e0203 */
[----:B------:R-:W-:Y:S01]  /*0650*/  CS2R R92, SRZ ;  /* 0x00000000005c7805 */ /* 0x000fe2000001ff00 */
[----:B------:R-:W-:Y:S01]  /*0660*/  IMAD R118, R45, R118, R120 ;  /* 0x000000762d767224 */ /* 0x000fe200078e0278 */
[----:B------:R-:W-:Y:S01]  /*0670*/  CS2R R94, SRZ ;  /* 0x00000000005e7805 */ /* 0x000fe2000001ff00 */
[----:B------:R-:W-:Y:S01]  /*0680*/  IMAD.MOV.U32 R100, RZ, RZ, RZ ;  /* 0x000000ffff647224 */ /* 0x000fe200078e00ff */
[----:B------:R-:W-:-:S02]  /*0690*/  CS2R R10, SRZ ;  /* 0x00000000000a7805 */ /* 0x000fc4000001ff00 */
[----:B------:R-:W-:Y:S02]  /*06a0*/  CS2R R12, SRZ ;  /* 0x00000000000c7805 */ /* 0x000fe4000001ff00 */
[----:B------:R-:W-:Y:S02]  /*06b0*/  CS2R R14, SRZ ;  /* 0x00000000000e7805 */ /* 0x000fe4000001ff00 */
[----:B------:R-:W-:Y:S01]  /*06c0*/  CS2R R16, SRZ ;  /* 0x0000000000107805 */ /* 0x000fe2000001ff00 */
[----:B-1----:R-:W-:Y:S01]  /*06d0*/  USHF.L.U32 UR4, UR4, 0x8, URZ ;  /* 0x0000000804047899 */ /* 0x002fe200080006ff */
[----:B------:R-:W-:Y:S02]  /*06e0*/  CS2R R18, SRZ ;  /* 0x0000000000127805 */ /* 0x000fe4000001ff00 */
[----:B------:R-:W-:Y:S02]  /*06f0*/  CS2R R20, SRZ ;  /* 0x0000000000147805 */ /* 0x000fe4000001ff00 */
[----:B------:R-:W-:-:S02]  /*0700*/  CS2R R22, SRZ ;  /* 0x0000000000167805 */ /* 0x000fc4000001ff00 */
[----:B------:R-:W-:Y:S02]  /*0710*/  CS2R R24, SRZ ;  /* 0x0000000000187805 */ /* 0x000fe4000001ff00 */
[----:B------:R-:W-:Y:S02]  /*0720*/  CS2R R26, SRZ ;  /* 0x00000000001a7805 */ /* 0x000fe4000001ff00 */
[----:B------:R-:W-:Y:S02]  /*0730*/  CS2R R28, SRZ ;  /* 0x00000000001c7805 */ /* 0x000fe4000001ff00 */
[----:B------:R-:W-:Y:S01]  /*0740*/  CS2R R30, SRZ ;  /* 0x00000000001e7805 */ /* 0x000fe2000001ff00 */
[-C--:B--2---:R-:W-:Y:S01]  /*0750*/  IMAD R123, R123, R109.reuse, RZ ;  /* 0x0000006d7b7b7224 */ /* 0x084fe200078e02ff */
[----:B------:R-:W-:Y:S01]  /*0760*/  CS2R R32, SRZ ;  /* 0x0000000000207805 */ /* 0x000fe2000001ff00 */
[-C--:B------:R-:W-:Y:S01]  /*0770*/  IMAD R7, R6, R109.reuse, UR4 ;  /* 0x0000000406077e24 */ /* 0x080fe2000f8e026d */
[----:B------:R-:W-:Y:S01]  /*0780*/  CS2R R34, SRZ ;  /* 0x0000000000227805 */ /* 0x000fe2000001ff00 */
[-C--:B------:R-:W-:Y:S01]  /*0790*/  IMAD R111, R119, R109.reuse, R109 ;  /* 0x0000006d776f7224 */ /* 0x080fe200078e026d */
[----:B------:R-:W-:Y:S01]  /*07a0*/  LEA R123, R123, UR4, 0x2 ;  /* 0x000000047b7b7c11 */ /* 0x000fe2000f8e10ff */
[----:B------:R-:W-:Y:S01]  /*07b0*/  IMAD R115, R0, R109, UR4 ;  /* 0x0000000400737e24 */ /* 0x000fe2000f8e026d */
[----:B------:R-:W-:Y:S01]  /*07c0*/  IADD3 R110, PT, PT, R122, R7, RZ ;  /* 0x000000077a6e7210 */ /* 0x000fe20007ffe0ff */
[-C--:B------:R-:W-:Y:S01]  /*07d0*/  IMAD R3, R2, R109.reuse, UR4 ;  /* 0x0000000402037e24 */ /* 0x080fe2000f8e026d */
[----:B------:R-:W-:Y:S01]  /*07e0*/  IADD3 R111, PT, PT, R122, UR4, R111 ;  /* 0x000000047a6f7c10 */ /* 0x000fe2000fffe06f */
[-C--:B------:R-:W-:Y:S01]  /*07f0*/  IMAD R113, R4, R109.reuse, UR4 ;  /* 0x0000000404717e24 */ /* 0x080fe2000f8e026d */
[----:B------:R-:W-:Y:S01]  /*0800*/  CS2R R6, SRZ ;  /* 0x0000000000067805 */ /* 0x000fe2000001ff00 */
[-C--:B------:R-:W-:Y:S01]  /*0810*/  IMAD R5, R5, R109.reuse, UR4 ;  /* 0x0000000405057e24 */ /* 0x080fe2000f8e026d */
[----:B------:R-:W-:Y:S01]  /*0820*/  CS2R R36, SRZ ;  /* 0x0000000000247805 */ /* 0x000fe2000001ff00 */
[----:B------:R-:W-:Y:S01]  /*0830*/  IMAD R109, R8, R109, UR4 ;  /* 0x00000004086d7e24 */ /* 0x000fe2000f8e026d */
[----:B------:R-:W-:Y:S01]  /*0840*/  CS2R R8, SRZ ;  /* 0x0000000000087805 */ /* 0x000fe2000001ff00 */
[C---:B------:R-:W-:Y:S01]  /*0850*/  IMAD.IADD R114, R122.reuse, 0x1, R3 ;  /* 0x000000017a727824 */ /* 0x040fe200078e0203 */
        /* <DEDUP_REMOVED lines=9> */
[----:B------:R-:W-:Y:S01]  /*08f0*/  IMAD.IADD R108, R122, 0x1, R123 ;  /* 0x000000017a6c7824 */ /* 0x000fe200078e027b */
[----:B------:R-:W-:-:S02]  /*0900*/  CS2R R80, SRZ ;  /* 0x0000000000507805 */ /* 0x000fc4000001ff00 */
[----:B------:R-:W-:Y:S02]  /*0910*/  CS2R R82, SRZ ;  /* 0x0000000000527805 */ /* 0x000fe4000001ff00 */
[----:B------:R-:W-:Y:S01]  /*0920*/  CS2R R84, SRZ ;  /* 0x0000000000547805 */ /* 0x000fe2000001ff00 */
[----:B------:R-:W-:-:S07]  /*0930*/  IMAD.MOV R117, RZ, RZ, -R44 ;  /* 0x000000ffff757224 */ /* 0x000fce00078e0a2c */
.L_x_2:
[----:B------:R-:W1:Y:S01]  /*0940*/  S2R R0, SR_TID.X ;  /* 0x0000000000007919 */ /* 0x000e620000002100 */
[----:B------:R-:W2:Y:S01]  /*0950*/  LDC.64 R146, c[0x0][0x380] ;  /* 0x0000e000ff927b82 */ /* 0x000ea20000000a00 */
[----:B------:R-:W-:Y:S01]  /*0960*/  MOV R44, 0x400 ;  /* 0x00000400002c7802 */ /* 0x000fe20000000f00 */
[----:B------:R-:W-:Y:S01]  /*0970*/  VIADD R117, R117, 0x2 ;  /* 0x0000000275757836 */ /* 0x000fe20000000000 */
[----:B------:R-:W3:Y:S03]  /*0980*/  S2R R142, SR_CgaCtaId ;  /* 0x00000000008e7919 */ /* 0x000ee60000008800 */
[----:B------:R-:W-:Y:S01]  /*0990*/  VIADD R45, R44, 0x2800 ;  /* 0x000028002c2d7836 */ /* 0x000fe20000000000 */
[----:B------:R-:W4:Y:S01]  /*09a0*/  S2R R58, SR_LANEID ;  /* 0x00000000003a7919 */ /* 0x000f220000000000 */
[----:B------:R-:W5:Y:S01]  /*09b0*/  LDC.64 R144, c[0x0][0x388] ;  /* 0x0000e200ff907b82 */ /* 0x000f620000000a00 */
[----:B------:R-:W-:Y:S01]  /*09c0*/  ISETP.NE.AND P0, PT, R117, RZ, PT ;  /* 0x000000ff7500720c */ /* 0x000fe20003f05270 */
[----:B--2---:R-:W-:-:S04]  /*09d0*/  IMAD.WIDE.U32 R46, R116, 0x2, R146 ;  /* 0x00000002742e7825 */ /* 0x004fc800078e0092 */
[----:B-1----:R-:W-:Y:S01]  /*09e0*/  IMAD.SHL.U32 R122, R0, 0x8, RZ ;  /* 0x00000008007a7824 */ /* 0x002fe200078e00ff */
[----:B------:R-:W-:Y:S01]  /*09f0*/  SHF.R.U32.HI R121, RZ, 0x1, R0 ;  /* 0x00000001ff797819 */ /* 0x000fe20000011600 */
[----:B-----5:R-:W-:Y:S01]  /*0a00*/  IMAD.WIDE.U32 R48, R108, 0x2, R144 ;  /* 0x000000026c307825 */ /* 0x020fe200078e0090 */
[----:B------:R-:W-:Y:S02]  /*0a10*/  SHF.R.U32.HI R119, RZ, 0x3, R0 ;  /* 0x00000003ff777819 */ /* 0x000fe40000011600 */
[----:B------:R-:W-:Y:S01]  /*0a20*/  LOP3.LUT R121, R121, 0x1fe, RZ, 0xc0, !PT ;  /* 0x000001fe79797812 */ /* 0x000fe200078ec0ff */
[--C-:B------:R-:W-:Y:S01]  /*0a30*/  IMAD.WIDE.U32 R50, R111, 0x2, R144.reuse ;  /* 0x000000026f327825 */ /* 0x100fe200078e0090 */
[C---:B------:R-:W-:Y:S02]  /*0a40*/  LOP3.LUT R120, R122.reuse, 0x18, RZ, 0xc0, !PT ;  /* 0x000000187a787812 */ /* 0x040fe400078ec0ff */
[----:B------:R-:W-:Y:S01]  /*0a50*/  LOP3.LUT R122, R122, 0xf8, RZ, 0xc0, !PT ;  /* 0x000000f87a7a7812 */ /* 0x000fe200078ec0ff */
[----:B------:R-:W-:Y:S01]  /*0a60*/  IMAD.WIDE.U32 R52, R110, 0x2, R144 ;  /* 0x000000026e347825 */ /* 0x000fe200078e0090 */
[----:B------:R-:W-:-:S02]  /*0a70*/  LOP3.LUT R119, R119, 0x7c, RZ, 0xc0, !PT ;  /* 0x0000007c77777812 */ /* 0x000fc400078ec0ff */
[C---:B---3--:R-:W-:Y:S01]  /*0a80*/  LEA R73, R142.reuse, R44, 0x18 ;  /* 0x0000002c8e497211 */ /* 0x048fe200078ec0ff */
[----:B------:R-:W-:Y:S01]  /*0a90*/  IMAD R136, R121, 0x28, R120 ;  /* 0x0000002879887824 */ /* 0x000fe200078e0278 */
[----:B------:R-:W-:Y:S01]  /*0aa0*/  LEA R142, R142, R45, 0x18 ;  /* 0x0000002d8e8e7211 */ /* 0x000fe200078ec0ff */
[----:B------:R-:W-:Y:S01]  /*0ab0*/  IMAD R135, R119, 0x108, R122 ;  /* 0x0000010877877824 */ /* 0x000fe200078e027a */
[----:B----4-:R-:W-:Y:S01]  /*0ac0*/  SHF.R.U32.HI R56, RZ, 0x3, R58 ;  /* 0x00000003ff387819 */ /* 0x010fe2000001163a */
[----:B------:R-:W-:Y:S01]  /*0ad0*/  IMAD.WIDE.U32 R44, R118, 0x2, R146 ;  /* 0x00000002762c7825 */ /* 0x000fe200078e0092 */
[----:B------:R-:W-:Y:S02]  /*0ae0*/  SHF.R.U32.HI R123, RZ, 0x5, R0 ;  /* 0x00000005ff7b7819 */ /* 0x000fe40000011600 */
[----:B------:R-:W-:Y:S01]  /*0af0*/  LOP3.LUT R57, R58, 0x7, RZ, 0xc0, !PT ;  /* 0x000000073a397812 */ /* 0x000fe200078ec0ff */
[----:B------:R-:W-:Y:S02]  /*0b00*/  IMAD R136, R136, 0x2, R73 ;  /* 0x0000000288887824 */ /* 0x000fe400078e0249 */
[----:B------:R-:W-:-:S02]  /*0b10*/  IMAD R135, R135, 0x2, R142 ;  /* 0x0000000287877824 */ /* 0x000fc400078e028e */
[----:B------:R-:W-:Y:S01]  /*0b20*/  IMAD.WIDE.U32 R54, R109, 0x2, R144 ;  /* 0x000000026d367825 */ /* 0x000fe200078e0090 */
[----:B------:R-:W-:Y:S01]  /*0b30*/  @!PT LDS RZ, [RZ] ;  /* 0x00000000fffff984 */ /* 0x000fe20000000800 */
[----:B------:R-:W-:Y:S01]  /*0b40*/  @!PT LDS RZ, [RZ] ;  /* 0x00000000fffff984 */ /* 0x000fe20000000800 */
[----:B------:R-:W-:Y:S01]  /*0b50*/  @!PT LDS RZ, [RZ] ;  /* 0x00000000fffff984 */ /* 0x000fe20000000800 */
[----:B------:R1:W-:Y:S04]  /*0b60*/  LDGSTS.E.128 [R136], desc[UR6][R44.64] ;  /* 0x000000002c887fae */ /* 0x0003e8000b9a1806 */
[----:B------:R2:W-:Y:S04]  /*0b70*/  LDGSTS.E.128 [R136+0x50], desc[UR6][R46.64] ;  /* 0x000500002e887fae */ /* 0x0005e8000b9a1806 */
[----:B------:R-:W-:Y:S04]  /*0b80*/  LDGSTS.E.128 [R135], desc[UR6][R48.64] ;  /* 0x0000000030877fae */ /* 0x000fe8000b9a1806 */
[----:B------:R3:W-:Y:S01]  /*0b90*/  LDGSTS.E.128 [R135+0x210], desc[UR6][R50.64] ;  /* 0x0021000032877fae */ /* 0x0007e2000b9a1806 */
[----:B-1----:R-:W-:-:S02]  /*0ba0*/  SHF.R.U32.HI R45, RZ, 0x4, R58 ;  /* 0x00000004ff2d7819 */ /* 0x002fc4000001163a */
[----:B------:R-:W-:Y:S01]  /*0bb0*/  LOP3.LUT R44, R123, 0x1, RZ, 0xc0, !PT ;  /* 0x000000017b2c7812 */ /* 0x000fe200078ec0ff */
[----:B------:R-:W-:Y:S01]  /*0bc0*/  LDGSTS.E.128 [R135+0x420], desc[UR6][R52.64] ;  /* 0x0042000034877fae */ /* 0x000fe2000b9a1806 */
[----:B--2---:R-:W-:Y:S02]  /*0bd0*/  IMAD.SHL.U32 R47, R0, 0x2, RZ ;  /* 0x00000002002f7824 */ /* 0x004fe400078e00ff */
[----:B------:R-:W-:Y:S01]  /*0be0*/  IMAD.SHL.U32 R46, R56, 0x8, RZ ;  /* 0x00000008382e7824 */ /* 0x000fe200078e00ff */
[----:B------:R1:W-:Y:S01]  /*0bf0*/  LDGSTS.E.128 [R135+0x630], desc[UR6][R54.64] ;  /* 0x0063000036877fae */ /* 0x0003e2000b9a1806 */
[----:B------:R-:W-:Y:S01]  /*0c00*/  IMAD.SHL.U32 R45, R45, 0x8, RZ ;  /* 0x000000082d2d7824 */ /* 0x000fe200078e00ff */
[----:B------:R-:W-:Y:S01]  /*0c10*/  LOP3.LUT R47, R47, 0x780, RZ, 0xc0, !PT ;  /* 0x000007802f2f7812 */ /* 0x000fe200078ec0ff */
[----:B------:R-:W-:Y:S01]  /*0c20*/  IMAD R73, R44, 0x1400, R73 ;  /* 0x000014002c497824 */ /* 0x000fe200078e0249 */
[----:B------:R-:W0:Y:S01]  /*0c30*/  LDGDEPBAR ;  /* 0x00000000000079af */ /* 0x000e220000000000 */
[----:B------:R-:W-:-:S02]  /*0c40*/  LOP3.LUT R46, R46, 0x8, R57, 0xe2, !PT ;  /* 0x000000082e2e7812 */ /* 0x000fc400078ee239 */
[----:B------:R-:W-:Y:S01]  /*0c50*/  IMAD.IADD R142, R142, 0x1, R47 ;  /* 0x000000018e8e7824 */ /* 0x000fe200078e022f */
[C---:B------:R-:W-:Y:S01]  /*0c60*/  IADD3 R125, PT, PT, R73.reuse, 0xa20, RZ ;  /* 0x00000a20497d7810 */ /* 0x040fe20007ffe0ff */
[C---:B------:R-:W-:Y:S02]  /*0c70*/  VIADD R129, R73.reuse, 0x500 ;  /* 0x0000050049817836 */ /* 0x040fe40000000000 */
[C-C-:B------:R-:W-:Y:S02]  /*0c80*/  IMAD R124, R46.reuse, 0x28, R45.reuse ;  /* 0x000000282e7c7824 */ /* 0x140fe400078e022d */
[----:B------:R-:W-:Y:S01]  /*0c90*/  IMAD R139, R46, 0x108, R45 ;  /* 0x000001082e8b7824 */ /* 0x000fe200078e022d */
[C---:B------:R-:W-:Y:S01]  /*0ca0*/  IADD3 R45, PT, PT, R73.reuse, 0xf00, RZ ;  /* 0x00000f00492d7810 */ /* 0x040fe20007ffe0ff */
[----:B------:R-:W-:Y:S02]  /*0cb0*/  VIADD R127, R73, 0xa00 ;  /* 0x00000a00497f7836 */ /* 0x000fe40000000000 */
[----:B------:R-:W-:-:S02]  /*0cc0*/  VIADD R130, R142, 0x20 ;  /* 0x000000208e827836 */ /* 0x000fc40000000000 */
[C---:B------:R-:W-:Y:S02]  /*0cd0*/  IMAD.U32 R129, R124.reuse, 0x2, R129 ;  /* 0x000000027c817824 */ /* 0x040fe400078e0081 */
[C---:B------:R-:W-:Y:S02]  /*0ce0*/  IMAD.U32 R127, R124.reuse, 0x2, R127 ;  /* 0x000000027c7f7824 */ /* 0x040fe400078e007f */
[C---:B------:R-:W-:Y:S02]  /*0cf0*/  IMAD.U32 R126, R124.reuse, 0x2, R45 ;  /* 0x000000027c7e7824 */ /* 0x040fe400078e002d */
[----:B------:R-:W-:Y:S02]  /*0d00*/  IMAD.U32 R134, R124, 0x2, R73 ;  /* 0x000000027c867824 */ /* 0x000fe400078e0049 */
[----:B------:R-:W-:Y:S01]  /*0d10*/  IMAD.U32 R133, R139, 0x2, R142 ;  /* 0x000000028b857824 */ /* 0x000fe200078e008e */
[----:B------:R-:W-:-:S04]  /*0d20*/  DEPBAR.LE SB0, 0x0 ;  /* 0x000080000000791a */ /* 0x000fc80000000000 */
[----:B------:R-:W-:Y:S01]  /*0d30*/  BAR.SYNC.DEFER_BLOCKING 0x0 ;  /* 0x0000000000007b1d */ /* 0x000fe20000010000 */
[C---:B------:R-:W-:Y:S02]  /*0d40*/  IMAD.U32 R130, R139.reuse, 0x2, R130 ;  /* 0x000000028b827824 */ /* 0x040fe400078e0082 */
[----:B------:R-:W-:Y:S02]  /*0d50*/  VIADD R140, R142, 0x60 ;  /* 0x000000608e8c7836 */ /* 0x000fe40000000000 */
[----:B------:R-:W-:Y:S02]  /*0d60*/  IMAD.U32 R125, R124, 0x2, R125 ;  /* 0x000000027c7d7824 */ /* 0x000fe400078e007d */
[----:B------:R-:W-:Y:S02]  /*0d70*/  IMAD.U32 R140, R139, 0x2, R140 ;  /* 0x000000028b8c7824 */ /* 0x000fe400078e008c */
[----:B------:R-:W-:-:S04]  /*0d80*/  VIADD R138, R142, 0x2120 ;  /* 0x000021208e8a7836 */ /* 0x000fc80000000000 */
[----:B------:R-:W-:Y:S01]  /*0d90*/  IMAD.U32 R138, R139, 0x2, R138 ;  /* 0x000000028b8a7824 */ /* 0x000fe200078e008a */
[----:B------:R-:W-:Y:S04]  /*0da0*/  LDSM.16.M88.4 R44, [R134] ;  /* 0x00000000862c783b */ /* 0x000fe80000000200 */
[----:B---3--:R-:W2:Y:S04]  /*0db0*/  LDSM.16.MT88.4 R48, [R133] ;  /* 0x000000008530783b */ /* 0x008ea80000004200 */
[----:B-1----:R-:W1:Y:S04]  /*0dc0*/  LDSM.16.M88.4 R52, [R129] ;  /* 0x000000008134783b */ /* 0x002e680000000200 */
[----:B------:R-:W3:Y:S04]  /*0dd0*/  LDSM.16.M88.4 R56, [R127] ;  /* 0x000000007f38783b */ /* 0x000ee80000000200 */
[----:B------:R-:W4:Y:S04]  /*0de0*/  LDSM.16.M88.4 R60, [R126] ;  /* 0x000000007e3c783b */ /* 0x000f280000000200 */
[----:B------:R-:W5:Y:S01]  /*0df0*/  LDSM.16.MT88.4 R64, [R130] ;  /* 0x000000008240783b */ /* 0x000f620000004200 */
[-C--:B--2---:R-:W-:Y:S08]  /*0e00*/  HMMA.16816.F16 R82, R44, R50.reuse, R82 ;  /* 0x000000322c52723c */ /* 0x084ff00000000852 */
[-C--:B-1----:R-:W-:Y:S08]  /*0e10*/  HMMA.16816.F16 R30, R52, R50.reuse, R30 ;  /* 0x00000032341e723c */ /* 0x082ff0000000081e */
[-C--:B---3--:R-:W-:Y:S08]  /*0e20*/  HMMA.16816.F16 R68, R56, R50.reuse, R14 ;  /* 0x000000323844723c */ /* 0x088ff0000000080e */
[----:B----4-:R-:W-:Y:S08]  /*0e30*/  HMMA.16816.F16 R2, R60, R50, R2 ;  /* 0x000000323c02723c */ /* 0x010ff00000000802 */
[----:B-----5:R-:W-:Y:S01]  /*0e40*/  HMMA.16816.F16 R50, R56, R64, R12 ;  /* 0x000000403832723c */ /* 0x020fe2000000080c */
[----:B------:R-:W-:-:S04]  /*0e50*/  VIADD R12, R142, 0x40 ;  /* 0x000000408e0c7836 */ /* 0x000fc80000000000 */
[----:B------:R-:W-:-:S03]  /*0e60*/  IMAD.U32 R137, R139, 0x2, R12 ;  /* 0x000000028b897824 */ /* 0x000fc600078e000c */
[-C--:B------:R-:W-:Y:S02]  /*0e70*/  HMMA.16816.F16 R42, R44, R66.reuse, R42 ;  /* 0x000000422c2a723c */ /* 0x080fe4000000082a */
[----:B------:R-:W1:Y:S06]  /*0e80*/  LDSM.16.MT88.4 R12, [R137] ;  /* 0x00000000890c783b */ /* 0x000e6c0000004200 */
[-C--:B------:R-:W-:Y:S08]  /*0e90*/  HMMA.16816.F16 R26, R52, R66.reuse, R26 ;  /* 0x00000042341a723c */ /* 0x080ff0000000081a */
[-C--:B------:R-:W-:Y:S08]  /*0ea0*/  HMMA.16816.F16 R70, R56, R66.reuse, R10 ;  /* 0x000000423846723c */ /* 0x080ff0000000080a */
[----:B------:R-:W-:Y:S08]  /*0eb0*/  HMMA.16816.F16 R88, R60, R66, R88 ;  /* 0x000000423c58723c */ /* 0x000ff00000000858 */
[C---:B------:R-:W-:Y:S08]  /*0ec0*/  HMMA.16816.F16 R84, R44.reuse, R48, R84 ;  /* 0x000000302c54723c */ /* 0x040ff00000000854 */
[----:B------:R-:W-:Y:S08]  /*0ed0*/  HMMA.16816.F16 R80, R44, R64, R80 ;  /* 0x000000402c50723c */ /* 0x000ff00000000850 */
[-C--:B-1----:R-:W-:Y:S01]  /*0ee0*/  HMMA.16816.F16 R66, R56, R12.reuse, R8 ;  /* 0x0000000c3842723c */ /* 0x082fe20000000808 */
[----:B------:R-:W1:Y:S07]  /*0ef0*/  LDSM.16.MT88.4 R8, [R140] ;  /* 0x000000008c08783b */ /* 0x000e6e0000004200 */
[C---:B------:R-:W-:Y:S08]  /*0f00*/  HMMA.16816.F16 R40, R44.reuse, R12, R40 ;  /* 0x0000000c2c28723c */ /* 0x040ff00000000828 */
[----:B------:R-:W-:Y:S08]  /*0f10*/  HMMA.16816.F16 R76, R44, R14, R38 ;  /* 0x0000000e2c4c723c */ /* 0x000ff00000000826 */
[C---:B------:R-:W-:Y:S08]  /*0f20*/  HMMA.16816.F16 R16, R56.reuse, R48, R16 ;  /* 0x000000303810723c */ /* 0x040ff00000000810 */
[----:B------:R-:W-:Y:S01]  /*0f30*/  HMMA.16816.F16 R106, R56, R14, R6 ;  /* 0x0000000e386a723c */ /* 0x000fe20000000806 */
[----:B------:R-:W-:-:S04]  /*0f40*/  VIADD R7, R73, 0x520 ;  /* 0x0000052049077836 */ /* 0x000fc80000000000 */
[----:B------:R-:W-:-:S03]  /*0f50*/  IMAD.U32 R128, R124, 0x2, R7 ;  /* 0x000000027c807824 */ /* 0x000fc600078e0007 */
[----:B------:R-:W-:Y:S08]  /*0f60*/  HMMA.16816.F16 R32, R52, R48, R32 ;  /* 0x000000303420723c */ /* 0x000ff00000000820 */
[----:B-1----:R-:W-:Y:S01]  /*0f70*/  HMMA.16816.F16 R104, R56, R8, R4 ;  /* 0x000000083868723c */ /* 0x002fe20000000804 */
[----:B------:R-:W-:Y:S02]  /*0f80*/  VIADD R4, R142, 0x2100 ;  /* 0x000021008e047836 */ /* 0x000fe40000000000 */
[----:B------:R-:W-:-:S02]  /*0f90*/  VIADD R5, R73, 0x20 ;  /* 0x0000002049057836 */ /* 0x000fc40000000000 */
[----:B------:R-:W-:Y:S02]  /*0fa0*/  IMAD.U32 R131, R139, 0x2, R4 ;  /* 0x000000028b837824 */ /* 0x000fe400078e0004 */
[----:B------:R-:W-:Y:S01]  /*0fb0*/  VIADD R73, R73, 0xf20 ;  /* 0x00000f2049497836 */ /* 0x000fe20000000000 */
[----:B------:R-:W-:Y:S01]  /*0fc0*/  HMMA.16816.F16 R74, R44, R8, R36 ;  /* 0x000000082c4a723c */ /* 0x000fe20000000824 */
[----:B------:R-:W-:Y:S01]  /*0fd0*/  LDSM.16.M88.4 R36, [R125] ;  /* 0x000000007d24783b */ /* 0x000fe20000000200 */
[C---:B------:R-:W-:Y:S02]  /*0fe0*/  IMAD.U32 R132, R124.reuse, 0x2, R5 ;  /* 0x000000027c847824 */ /* 0x040fe400078e0005 */
[----:B------:R-:W-:-:S04]  /*0ff0*/  IMAD.U32 R124, R124, 0x2, R73 ;  /* 0x000000027c7c7824 */ /* 0x000fc800078e0049 */
[----:B------:R-:W-:Y:S01]  /*1000*/  HMMA.16816.F16 R34, R44, R10, R34 ;  /* 0x0000000a2c22723c */ /* 0x000fe20000000822 */
[----:B------:R-:W1:Y:S07]  /*1010*/  LDSM.16.MT88.4 R44, [R131] ;  /* 0x00000000832c783b */ /* 0x000e6e0000004200 */
[----:B------:R-:W-:Y:S08]  /*1020*/  HMMA.16816.F16 R28, R52, R64, R28 ;  /* 0x00000040341c723c */ /* 0x000ff0000000081c */
[C---:B------:R-:W-:Y:S08]  /*1030*/  HMMA.16816.F16 R48, R60.reuse, R48, R92 ;  /* 0x000000303c30723c */ /* 0x040ff0000000085c */
[C---:B------:R-:W-:Y:S08]  /*1040*/  HMMA.16816.F16 R64, R60.reuse, R64, R86 ;  /* 0x000000403c40723c */ /* 0x040ff00000000856 */
[C---:B------:R-:W-:Y:S08]  /*1050*/  HMMA.16816.F16 R90, R60.reuse, R12, R90 ;  /* 0x0000000c3c5a723c */ /* 0x040ff0000000085a */
[C---:B------:R-:W-:Y:S08]  /*1060*/  HMMA.16816.F16 R96, R60.reuse, R14, R96 ;  /* 0x0000000e3c60723c */ /* 0x040ff00000000860 */
[----:B------:R-:W-:Y:S08]  /*1070*/  HMMA.16816.F16 R98, R60, R8, R98 ;  /* 0x000000083c62723c */ /* 0x000ff00000000862 */
[C---:B------:R-:W-:Y:S08]  /*1080*/  HMMA.16816.F16 R24, R52.reuse, R12, R24 ;  /* 0x0000000c3418723c */ /* 0x040ff00000000818 */
[C---:B------:R-:W-:Y:S08]  /*1090*/  HMMA.16816.F16 R92, R52.reuse, R14, R22 ;  /* 0x0000000e345c723c */ /* 0x040ff00000000816 */
[C---:B------:R-:W-:Y:S01]  /*10a0*/  HMMA.16816.F16 R78, R52.reuse, R8, R20 ;  /* 0x00000008344e723c */ /* 0x040fe20000000814 */
[----:B------:R-:W2:Y:S07]  /*10b0*/  LDSM.16.M88.4 R20, [R128] ;  /* 0x000000008014783b */ /* 0x000eae0000000200 */
[-C--:B------:R-:W-:Y:S01]  /*10c0*/  HMMA.16816.F16 R102, R52, R10.reuse, R18 ;  /* 0x0000000a3466723c */ /* 0x080fe20000000812 */
[----:B------:R-:W3:Y:S07]  /*10d0*/  LDSM.16.M88.4 R52, [R124] ;  /* 0x000000007c34783b */ /* 0x000eee0000000200 */
[-C--:B------:R-:W-:Y:S08]  /*10e0*/  HMMA.16816.F16 R58, R56, R10.reuse, R94 ;  /* 0x0000000a383a723c */ /* 0x080ff0000000085e */
[----:B------:R-:W-:Y:S01]  /*10f0*/  HMMA.16816.F16 R60, R60, R10, R100 ;  /* 0x0000000a3c3c723c */ /* 0x000fe20000000864 */
[----:B------:R-:W4:Y:S07]  /*1100*/  LDSM.16.M88.4 R8, [R132] ;  /* 0x000000008408783b */ /* 0x000f2e0000000200 */
[C---:B-1----:R-:W-:Y:S01]  /*1110*/  HMMA.16816.F16 R4, R36.reuse, R44, R16 ;  /* 0x0000002c2404723c */ /* 0x042fe20000000810 */
[----:B------:R-:W1:Y:S07]  /*1120*/  LDSM.16.MT88.4 R16, [R138] ;  /* 0x000000008a10783b */ /* 0x000e6e0000004200 */
[----:B------:R-:W-:Y:S08]  /*1130*/  HMMA.16816.F16 R14, R36, R46, R68 ;  /* 0x0000002e240e723c */ /* 0x000ff00000000844 */
[----:B--2---:R-:W-:Y:S01]  /*1140*/  HMMA.16816.F16 R72, R20, R44, R32 ;  /* 0x0000002c1448723c */ /* 0x004fe20000000820 */
[C---:B------:R-:W-:Y:S01]  /*1150*/  IADD3 R33, PT, PT, R118.reuse, 0x20, RZ ;  /* 0x0000002076217810 */ /* 0x040fe20007ffe0ff */
[----:B------:R-:W-:-:S04]  /*1160*/  VIADD R118, R118, 0x40 ;  /* 0x0000004076767836 */ /* 0x000fc80000000000 */
[----:B------:R-:W-:Y:S02]  /*1170*/  IMAD.WIDE.U32 R32, R33, 0x2, R146 ;  /* 0x0000000221207825 */ /* 0x000fe400078e0092 */
[C---:B---3--:R-:W-:Y:S08]  /*1180*/  HMMA.16816.F16 R48, R52.reuse, R44, R48 ;  /* 0x0000002c3430723c */ /* 0x048ff00000000830 */
[----:B------:R-:W-:Y:S08]  /*1190*/  HMMA.16816.F16 R2, R52, R46, R2 ;  /* 0x0000002e3402723c */ /* 0x000ff00000000802 */
[C---:B----4-:R-:W-:Y:S08]  /*11a0*/  HMMA.16816.F16 R84, R8.reuse, R44, R84 ;  /* 0x0000002c0854723c */ /* 0x050ff00000000854 */
[-C--:B-1----:R-:W-:Y:S08]  /*11b0*/  HMMA.16816.F16 R80, R8, R16.reuse, R80 ;  /* 0x000000100850723c */ /* 0x082ff00000000850 */
[-C--:B------:R-:W-:Y:S08]  /*11c0*/  HMMA.16816.F16 R28, R20, R16.reuse, R28 ;  /* 0x00000010141c723c */ /* 0x080ff0000000081c */
[-C--:B------:R-:W-:Y:S08]  /*11d0*/  HMMA.16816.F16 R12, R36, R16.reuse, R50 ;  /* 0x00000010240c723c */ /* 0x080ff00000000832 */
[----:B------:R-:W-:Y:S01]  /*11e0*/  HMMA.16816.F16 R86, R52, R16, R64 ;  /* 0x000000103456723c */ /* 0x000fe20000000840 */
[----:B------:R-:W-:-:S02]  /*11f0*/  VIADD R16, R142, 0x2140 ;  /* 0x000021408e107836 */ /* 0x000fc40000000000 */
[----:B------:R-:W-:Y:S02]  /*1200*/  VIADD R142, R142, 0x2160 ;  /* 0x000021608e8e7836 */ /* 0x000fe40000000000 */
[C---:B------:R-:W-:Y:S02]  /*1210*/  IMAD.U32 R141, R139.reuse, 0x2, R16 ;  /* 0x000000028b8d7824 */ /* 0x040fe400078e0010 */
[----:B------:R-:W-:Y:S01]  /*1220*/  IMAD.U32 R139, R139, 0x2, R142 ;  /* 0x000000028b8b7824 */ /* 0x000fe200078e008e */
[-C--:B------:R-:W-:Y:S08]  /*1230*/  HMMA.16816.F16 R42, R8, R18.reuse, R42 ;  /* 0x00000012082a723c */ /* 0x080ff0000000082a */
[-C--:B------:R-:W-:Y:S08]  /*1240*/  HMMA.16816.F16 R26, R20, R18.reuse, R26 ;  /* 0x00000012141a723c */ /* 0x080ff0000000081a */
[-C--:B------:R-:W-:Y:S08]  /*1250*/  HMMA.16816.F16 R6, R36, R18.reuse, R70 ;  /* 0x000000122406723c */ /* 0x080ff00000000846 */
[----:B------:R-:W-:Y:S01]  /*1260*/  HMMA.16816.F16 R88, R52, R18, R88 ;  /* 0x000000123458723c */ /* 0x000fe20000000858 */
[----:B------:R-:W1:Y:S07]  /*1270*/  LDSM.16.MT88.4 R16, [R141] ;  /* 0x000000008d10783b */ /* 0x000e6e0000004200 */
[-C--:B------:R-:W-:Y:S08]  /*1280*/  HMMA.16816.F16 R82, R8, R46.reuse, R82 ;  /* 0x0000002e0852723c */ /* 0x080ff00000000852 */
[----:B------:R-:W-:Y:S08]  /*1290*/  HMMA.16816.F16 R30, R20, R46, R30 ;  /* 0x0000002e141e723c */ /* 0x000ff0000000081e */
[-C--:B-1----:R-:W-:Y:S08]  /*12a0*/  HMMA.16816.F16 R40, R8, R16.reuse, R40 ;  /* 0x000000100828723c */ /* 0x082ff00000000828 */
[-C--:B------:R-:W-:Y:S08]  /*12b0*/  HMMA.16816.F16 R24, R20, R16.reuse, R24 ;  /* 0x000000101418723c */ /* 0x080ff00000000818 */
[-C--:B------:R-:W-:Y:S08]  /*12c0*/  HMMA.16816.F16 R50, R36, R16.reuse, R66 ;  /* 0x000000102432723c */ /* 0x080ff00000000842 */
[----:B------:R-:W-:Y:S01]  /*12d0*/  HMMA.16816.F16 R90, R52, R16, R90 ;  /* 0x00000010345a723c */ /* 0x000fe2000000085a */
[----:B------:R-:W-:-:S02]  /*12e0*/  VIADD R17, R116, 0x20 ;  /* 0x0000002074117836 */ /* 0x000fc40000000000 */
[----:B------:R-:W-:Y:S02]  /*12f0*/  VIADD R116, R116, 0x40 ;  /* 0x0000004074747836 */ /* 0x000fe40000000000 */
[----:B------:R-:W-:-:S03]  /*1300*/  IMAD.WIDE.U32 R146, R17, 0x2, R146 ;  /* 0x0000000211927825 */ /* 0x000fc600078e0092 */
[-C--:B------:R-:W-:Y:S08]  /*1310*/  HMMA.16816.F16 R76, R8, R18.reuse, R76 ;  /* 0x00000012084c723c */ /* 0x080ff0000000084c */
[-C--:B------:R-:W-:Y:S08]  /*1320*/  HMMA.16816.F16 R92, R20, R18.reuse, R92 ;  /* 0x00000012145c723c */ /* 0x080ff0000000085c */
[-C--:B------:R-:W-:Y:S08]  /*1330*/  HMMA.16816.F16 R56, R36, R18.reuse, R106 ;  /* 0x000000122438723c */ /* 0x080ff0000000086a */
[----:B------:R-:W-:Y:S01]  /*1340*/  HMMA.16816.F16 R96, R52, R18, R96 ;  /* 0x000000123460723c */ /* 0x000fe20000000860 */
[----:B------:R-:W1:Y:S01]  /*1350*/  LDSM.16.MT88.4 R16, [R139] ;  /* 0x000000008b10783b */ /* 0x000e620000004200 */
[----:B------:R-:W-:Y:S06]  /*1360*/  BAR.SYNC.DEFER_BLOCKING 0x0 ;  /* 0x0000000000007b1d */ /* 0x000fec0000010000 */
[----:B------:R-:W-:Y:S01]  /*1370*/  @!PT LDS RZ, [RZ] ;  /* 0x00000000fffff984 */ /* 0x000fe20000000800 */
[----:B------:R-:W-:Y:S01]  /*1380*/  @!PT LDS RZ, [RZ] ;  /* 0x00000000fffff984 */ /* 0x000fe20000000800 */
[----:B------:R-:W-:Y:S01]  /*1390*/  @!PT LDS RZ, [RZ] ;  /* 0x00000000fffff984 */ /* 0x000fe20000000800 */
[----:B------:R-:W-:Y:S04]  /*13a0*/  LDGSTS.E.128 [R136], desc[UR6][R32.64] ;  /* 0x0000000020887fae */ /* 0x000fe8000b9a1806 */
[----:B------:R-:W-:Y:S01]  /*13b0*/  LDGSTS.E.128 [R136+0x50], desc[UR6][R146.64] ;  /* 0x0005000092887fae */ /* 0x000fe2000b9a1806 */
[----:B-1----:R-:W-:Y:S01]  /*13c0*/  HMMA.16816.F16 R106, R8, R18, R34 ;  /* 0x00000012086a723c */ /* 0x002fe20000000822 */
[----:B------:R-:W-:-:S05]  /*13d0*/  IMAD.WIDE.U32 R34, R112, 0x2, R144 ;  /* 0x0000000270227825 */ /* 0x000fca00078e0090 */
[----:B------:R-:W-:Y:S02]  /*13e0*/  LDGSTS.E.128 [R135], desc[UR6][R34.64] ;  /* 0x0000000022877fae */ /* 0x000fe4000b9a1806 */
[----:B------:R-:W-:Y:S01]  /*13f0*/  HMMA.16816.F16 R74, R8, R16, R74 ;  /* 0x00000010084a723c */ /* 0x000fe2000000084a */
[----:B------:R-:W-:-:S04]  /*1400*/  IMAD.WIDE.U32 R10, R115, 0x2, R144 ;  /* 0x00000002730a7825 */ /* 0x000fc800078e0090 */
[--C-:B------:R-:W-:Y:S01]  /*1410*/  IMAD.WIDE.U32 R8, R114, 0x2, R144.reuse ;  /* 0x0000000272087825 */ /* 0x100fe200078e0090 */
[----:B------:R-:W-:Y:S02]  /*1420*/  LDGSTS.E.128 [R135+0x210], desc[UR6][R10.64] ;  /* 0x002100000a877fae */ /* 0x000fe4000b9a1806 */
[-C--:B------:R-:W-:Y:S01]  /*1430*/  HMMA.16816.F16 R98, R52, R16.reuse, R98 ;  /* 0x000000103462723c */ /* 0x080fe20000000862 */
[----:B------:R-:W-:Y:S01]  /*1440*/  IMAD.WIDE.U32 R144, R113, 0x2, R144 ;  /* 0x0000000271907825 */ /* 0x000fe200078e0090 */
[----:B------:R1:W-:Y:S04]  /*1450*/  LDGSTS.E.128 [R135+0x420], desc[UR6][R8.64] ;  /* 0x0042000008877fae */ /* 0x0003e8000b9a1806 */
[----:B------:R2:W-:Y:S02]  /*1460*/  LDGSTS.E.128 [R135+0x630], desc[UR6][R144.64] ;  /* 0x0063000090877fae */ /* 0x0005e4000b9a1806 */
[C---:B------:R-:W-:Y:S02]  /*1470*/  HMMA.16816.F16 R62, R20.reuse, R16, R78 ;  /* 0x00000010143e723c */ /* 0x040fe4000000084e */
[----:B------:R-:W0:Y:S06]  /*1480*/  LDGDEPBAR ;  /* 0x00000000000079af */ /* 0x000e2c0000000000 */
[----:B------:R-:W-:Y:S08]  /*1490*/  HMMA.16816.F16 R94, R20, R18, R102 ;  /* 0x00000012145e723c */ /* 0x000ff00000000866 */
[C---:B------:R-:W-:Y:S08]  /*14a0*/  HMMA.16816.F16 R104, R36.reuse, R16, R104 ;  /* 0x000000102468723c */ /* 0x040ff00000000868 */
[----:B------:R-:W-:Y:S01]  /*14b0*/  HMMA.16816.F16 R58, R36, R18, R58 ;  /* 0x00000012243a723c */ /* 0x000fe2000000083a */
[----:B------:R-:W-:-:S04]  /*14c0*/  DEPBAR.LE SB0, 0x0 ;  /* 0x000080000000791a */ /* 0x000fc80000000000 */
[----:B------:R-:W-:Y:S03]  /*14d0*/  BAR.SYNC.DEFER_BLOCKING 0x0 ;  /* 0x0000000000007b1d */ /* 0x000fe60000010000 */
[----:B------:R-:W-:Y:S03]  /*14e0*/  HMMA.16816.F16 R52, R52, R18, R60 ;  /* 0x000000123434723c */ /* 0x000fe6000000083c */
[----:B-1----:R-:W-:Y:S04]  /*14f0*/  LDSM.16.M88.4 R8, [R134] ;  /* 0x000000008608783b */ /* 0x002fe80000000200 */
[----:B------:R-:W1:Y:S04]  /*1500*/  LDSM.16.MT88.4 R16, [R137] ;  /* 0x000000008910783b */ /* 0x000e680000004200 */
[----:B------:R-:W3:Y:S04]  /*1510*/  LDSM.16.MT88.4 R44, [R133] ;  /* 0x00000000852c783b */ /* 0x000ee80000004200 */
[----:B------:R-:W-:Y:S04]  /*1520*/  LDSM.16.MT88.4 R32, [R130] ;  /* 0x000000008220783b */ /* 0x000fe80000004200 */
[----:B------:R-:W4:Y:S04]  /*1530*/  LDSM.16.MT88.4 R36, [R140] ;  /* 0x000000008c24783b */ /* 0x000f280000004200 */
[----:B------:R-:W5:Y:S04]  /*1540*/  LDSM.16.M88.4 R68, [R129] ;  /* 0x000000008144783b */ /* 0x000f680000000200 */
[----:B------:R-:W2:Y:S04]  /*1550*/  LDSM.16.M88.4 R64, [R127] ;  /* 0x000000007f40783b */ /* 0x000ea80000000200 */
[----:B------:R-:W2:Y:S01]  /*1560*/  LDSM.16.M88.4 R100, [R126] ;  /* 0x000000007e64783b */ /* 0x000ea20000000200 */
[C---:B-1----:R-:W-:Y:S08]  /*1570*/  HMMA.16816.F16 R78, R8.reuse, R18, R76 ;  /* 0x00000012084e723c */ /* 0x042ff0000000084c */
[C---:B---3--:R-:W-:Y:S08]  /*1580*/  HMMA.16816.F16 R84, R8.reuse, R44, R84 ;  /* 0x0000002c0854723c */ /* 0x048ff00000000854 */
[----:B----4-:R-:W-:Y:S08]  /*1590*/  HMMA.16816.F16 R76, R8, R36, R74 ;  /* 0x00000024084c723c */ /* 0x010ff0000000084a */
[C---:B-----5:R-:W-:Y:S08]  /*15a0*/  HMMA.16816.F16 R72, R68.reuse, R44, R72 ;  /* 0x0000002c4448723c */ /* 0x060ff00000000848 */
[C---:B------:R-:W-:Y:S08]  /*15b0*/  HMMA.16816.F16 R30, R68.reuse, R46, R30 ;  /* 0x0000002e441e723c */ /* 0x040ff0000000081e */
[C---:B------:R-:W-:Y:S08]  /*15c0*/  HMMA.16816.F16 R28, R68.reuse, R32, R28 ;  /* 0x00000020441c723c */ /* 0x040ff0000000081c */
[C---:B------:R-:W-:Y:S08]  /*15d0*/  HMMA.16816.F16 R26, R68.reuse, R34, R26 ;  /* 0x00000022441a723c */ /* 0x040ff0000000081a */
[C---:B------:R-:W-:Y:S08]  /*15e0*/  HMMA.16816.F16 R24, R68.reuse, R16, R24 ;  /* 0x000000104418723c */ /* 0x040ff00000000818 */
[C---:B------:R-:W-:Y:S08]  /*15f0*/  HMMA.16816.F16 R22, R68.reuse, R18, R92 ;  /* 0x000000124416723c */ /* 0x040ff0000000085c */
[----:B------:R-:W-:Y:S01]  /*1600*/  HMMA.16816.F16 R20, R68, R36, R62 ;  /* 0x000000244414723c */ /* 0x000fe2000000083e */
[----:B------:R-:W-:Y:S07]  /*1610*/  LDSM.16.MT88.4 R60, [R131] ;  /* 0x00000000833c783b */ /* 0x000fee0000004200 */
[C---:B------:R-:W-:Y:S08]  /*1620*/  HMMA.16816.F16 R82, R8.reuse, R46, R82 ;  /* 0x0000002e0852723c */ /* 0x040ff00000000852 */
[C---:B------:R-:W-:Y:S08]  /*1630*/  HMMA.16816.F16 R80, R8.reuse, R32, R80 ;  /* 0x000000200850723c */ /* 0x040ff00000000850 */
[C---:B------:R-:W-:Y:S08]  /*1640*/  HMMA.16816.F16 R42, R8.reuse, R34, R42 ;  /* 0x00000022082a723c */ /* 0x040ff0000000082a */
[C---:B------:R-:W-:Y:S08]  /*1650*/  HMMA.16816.F16 R40, R8.reuse, R16, R40 ;  /* 0x000000100828723c */ /* 0x040ff00000000828 */
[-C--:B------:R-:W-:Y:S08]  /*1660*/  HMMA.16816.F16 R74, R8, R38.reuse, R106 ;  /* 0x00000026084a723c */ /* 0x080ff0000000086a */
[----:B------:R-:W-:Y:S01]  /*1670*/  HMMA.16816.F16 R70, R68, R38, R94 ;  /* 0x000000264446723c */ /* 0x000fe2000000085e */
[----:B------:R-:W1:Y:S07]  /*1680*/  LDSM.16.M88.4 R92, [R125] ;  /* 0x000000007d5c783b */ /* 0x000e6e0000000200 */
[C---:B--2---:R-:W-:Y:S08]  /*1690*/  HMMA.16816.F16 R68, R64.reuse, R44, R4 ;  /* 0x0000002c4044723c */ /* 0x044ff00000000804 */
[C---:B------:R-:W-:Y:S08]  /*16a0*/  HMMA.16816.F16 R10, R64.reuse, R34, R6 ;  /* 0x00000022400a723c */ /* 0x040ff00000000806 */
[C---:B------:R-:W-:Y:S08]  /*16b0*/  HMMA.16816.F16 R14, R64.reuse, R46, R14 ;  /* 0x0000002e400e723c */ /* 0x040ff0000000080e */
[C---:B------:R-:W-:Y:S08]  /*16c0*/  HMMA.16816.F16 R12, R64.reuse, R32, R12 ;  /* 0x00000020400c723c */ /* 0x040ff0000000080c */
[C---:B------:R-:W-:Y:S08]  /*16d0*/  HMMA.16816.F16 R8, R64.reuse, R16, R50 ;  /* 0x000000104008723c */ /* 0x040ff00000000832 */
[C---:B------:R-:W-:Y:S08]  /*16e0*/  HMMA.16816.F16 R6, R64.reuse, R18, R56 ;  /* 0x000000124006723c */ /* 0x040ff00000000838 */
[C---:B------:R-:W-:Y:S08]  /*16f0*/  HMMA.16816.F16 R4, R64.reuse, R36, R104 ;  /* 0x000000244004723c */ /* 0x040ff00000000868 */
[----:B------:R-:W-:Y:S01]  /*1700*/  HMMA.16816.F16 R66, R64, R38, R58 ;  /* 0x000000264042723c */ /* 0x000fe2000000083a */
[----:B------:R-:W-:Y:S07]  /*1710*/  LDSM.16.MT88.4 R56, [R138] ;  /* 0x000000008a38783b */ /* 0x000fee0000004200 */
[C---:B------:R-:W-:Y:S01]  /*1720*/  HMMA.16816.F16 R64, R100.reuse, R44, R48 ;  /* 0x0000002c6440723c */ /* 0x040fe20000000830 */
[----:B------:R-:W-:Y:S07]  /*1730*/  LDSM.16.MT88.4 R48, [R139] ;  /* 0x000000008b30783b */ /* 0x000fee0000004200 */
[C---:B------:R-:W-:Y:S01]  /*1740*/  HMMA.16816.F16 R2, R100.reuse, R46, R2 ;  /* 0x0000002e6402723c */ /* 0x040fe20000000802 */
[----:B------:R-:W-:Y:S07]  /*1750*/  LDSM.16.MT88.4 R44, [R141] ;  /* 0x000000008d2c783b */ /* 0x000fee0000004200 */
[C---:B------:R-:W-:Y:S08]  /*1760*/  HMMA.16816.F16 R86, R100.reuse, R32, R86 ;  /* 0x000000206456723c */ /* 0x040ff00000000856 */
[C---:B------:R-:W-:Y:S01]  /*1770*/  HMMA.16816.F16 R88, R100.reuse, R34, R88 ;  /* 0x000000226458723c */ /* 0x040fe20000000858 */
[----:B------:R-:W2:Y:S07]  /*1780*/  LDSM.16.M88.4 R32, [R132] ;  /* 0x000000008420783b */ /* 0x000eae0000000200 */
[C---:B------:R-:W-:Y:S08]  /*1790*/  HMMA.16816.F16 R90, R100.reuse, R16, R90 ;  /* 0x00000010645a723c */ /* 0x040ff0000000085a */
[C---:B------:R-:W-:Y:S01]  /*17a0*/  HMMA.16816.F16 R96, R100.reuse, R18, R96 ;  /* 0x000000126460723c */ /* 0x040fe20000000860 */
[----:B------:R-:W3:Y:S07]  /*17b0*/  LDSM.16.M88.4 R16, [R128] ;  /* 0x000000008010783b */ /* 0x000eee0000000200 */
[C---:B------:R-:W-:Y:S08]  /*17c0*/  HMMA.16816.F16 R98, R100.reuse, R36, R98 ;  /* 0x000000246462723c */ /* 0x040ff00000000862 */
[----:B------:R-:W-:Y:S01]  /*17d0*/  HMMA.16816.F16 R100, R100, R38, R52 ;  /* 0x000000266464723c */ /* 0x000fe20000000834 */
[----:B------:R-:W4:Y:S07]  /*17e0*/  LDSM.16.M88.4 R52, [R124] ;  /* 0x000000007c34783b */ /* 0x000f2e0000000200 */
[----:B-1----:R-:W-:Y:S08]  /*17f0*/  HMMA.16816.F16 R14, R92, R62, R14 ;  /* 0x0000003e5c0e723c */ /* 0x002ff0000000080e */
[C---:B--2---:R-:W-:Y:S08]  /*1800*/  HMMA.16816.F16 R84, R32.reuse, R60, R84 ;  /* 0x0000003c2054723c */ /* 0x044ff00000000854 */
[C---:B------:R-:W-:Y:S08]  /*1810*/  HMMA.16816.F16 R82, R32.reuse, R62, R82 ;  /* 0x0000003e2052723c */ /* 0x040ff00000000852 */
[C---:B------:R-:W-:Y:S08]  /*1820*/  HMMA.16816.F16 R80, R32.reuse, R56, R80 ;  /* 0x000000382050723c */ /* 0x040ff00000000850 */
[C---:B------:R-:W-:Y:S08]  /*1830*/  HMMA.16816.F16 R42, R32.reuse, R58, R42 ;  /* 0x0000003a202a723c */ /* 0x040ff0000000082a */
[C---:B------:R-:W-:Y:S08]  /*1840*/  HMMA.16816.F16 R40, R32.reuse, R44, R40 ;  /* 0x0000002c2028723c */ /* 0x040ff00000000828 */
[C---:B------:R-:W-:Y:S08]  /*1850*/  HMMA.16816.F16 R38, R32.reuse, R46, R78 ;  /* 0x0000002e2026723c */ /* 0x040ff0000000084e */
[C---:B------:R-:W-:Y:S08]  /*1860*/  HMMA.16816.F16 R36, R32.reuse, R48, R76 ;  /* 0x000000302024723c */ /* 0x040ff0000000084c */
[----:B------:R-:W-:Y:S08]  /*1870*/  HMMA.16816.F16 R34, R32, R50, R74 ;  /* 0x000000322022723c */ /* 0x000ff0000000084a */
[C---:B---3--:R-:W-:Y:S08]  /*1880*/  HMMA.16816.F16 R32, R16.reuse, R60, R72 ;  /* 0x0000003c1020723c */ /* 0x048ff00000000848 */
[C---:B------:R-:W-:Y:S08]  /*1890*/  HMMA.16816.F16 R30, R16.reuse, R62, R30 ;  /* 0x0000003e101e723c */ /* 0x040ff0000000081e */
[C---:B------:R-:W-:Y:S08]  /*18a0*/  HMMA.16816.F16 R28, R16.reuse, R56, R28 ;  /* 0x00000038101c723c */ /* 0x040ff0000000081c */
[C---:B------:R-:W-:Y:S08]  /*18b0*/  HMMA.16816.F16 R26, R16.reuse, R58, R26 ;  /* 0x0000003a101a723c */ /* 0x040ff0000000081a */
[C---:B------:R-:W-:Y:S08]  /*18c0*/  HMMA.16816.F16 R24, R16.reuse, R44, R24 ;  /* 0x0000002c1018723c */ /* 0x040ff00000000818 */
[C---:B------:R-:W-:Y:S08]  /*18d0*/  HMMA.16816.F16 R22, R16.reuse, R46, R22 ;  /* 0x0000002e1016723c */ /* 0x040ff00000000816 */
[C---:B------:R-:W-:Y:S08]  /*18e0*/  HMMA.16816.F16 R20, R16.reuse, R48, R20 ;  /* 0x000000301014723c */ /* 0x040ff00000000814 */
[----:B------:R-:W-:Y:S08]  /*18f0*/  HMMA.16816.F16 R18, R16, R50, R70 ;  /* 0x000000321012723c */ /* 0x000ff00000000846 */
[C---:B------:R-:W-:Y:S01]  /*1900*/  HMMA.16816.F16 R16, R92.reuse, R60, R68 ;  /* 0x0000003c5c10723c */ /* 0x040fe20000000844 */
[----:B------:R-:W1:Y:S07]  /*1910*/  LDC R68, c[0x0][0x394] ;  /* 0x0000e500ff447b82 */ /* 0x000e6e0000000800 */
[C---:B------:R-:W-:Y:S08]  /*1920*/  HMMA.16816.F16 R12, R92.reuse, R56, R12 ;  /* 0x000000385c0c723c */ /* 0x040ff0000000080c */
[C---:B------:R-:W-:Y:S08]  /*1930*/  HMMA.16816.F16 R10, R92.reuse, R58, R10 ;  /* 0x0000003a5c0a723c */ /* 0x040ff0000000080a */
[----:B------:R-:W-:Y:S01]  /*1940*/  HMMA.16816.F16 R8, R92, R44, R8 ;  /* 0x0000002c5c08723c */ /* 0x000fe20000000808 */
[----:B-1----:R-:W-:-:S02]  /*1950*/  IMAD R115, R68, 0x40, R115 ;  /* 0x0000004044737824 */ /* 0x002fc400078e0273 */
[C---:B------:R-:W-:Y:S02]  /*1960*/  IMAD R114, R68.reuse, 0x40, R114 ;  /* 0x0000004044727824 */ /* 0x040fe400078e0272 */
[C---:B------:R-:W-:Y:S02]  /*1970*/  IMAD R113, R68.reuse, 0x40, R113 ;  /* 0x0000004044717824 */ /* 0x040fe400078e0271 */
[C---:B------:R-:W-:Y:S01]  /*1980*/  IMAD R112, R68.reuse, 0x40, R112 ;  /* 0x0000004044707824 */ /* 0x040fe200078e0270 */
[----:B------:R-:W-:Y:S01]  /*1990*/  HMMA.16816.F16 R6, R92, R46, R6 ;  /* 0x0000002e5c06723c */ /* 0x000fe20000000806 */
[C---:B------:R-:W-:Y:S02]  /*19a0*/  IMAD R111, R68.reuse, 0x40, R111 ;  /* 0x00000040446f7824 */ /* 0x040fe400078e026f */
[C---:B------:R-:W-:Y:S02]  /*19b0*/  IMAD R110, R68.reuse, 0x40, R110 ;  /* 0x00000040446e7824 */ /* 0x040fe400078e026e */
[----:B------:R-:W-:-:S02]  /*19c0*/  IMAD R109, R68, 0x40, R109 ;  /* 0x00000040446d7824 */ /* 0x000fc400078e026d */
[----:B------:R-:W-:Y:S01]  /*19d0*/  IMAD R108, R68, 0x40, R108 ;  /* 0x00000040446c7824 */ /* 0x000fe200078e026c */
[C---:B------:R-:W-:Y:S08]  /*19e0*/  HMMA.16816.F16 R4, R92.reuse, R48, R4 ;  /* 0x000000305c04723c */ /* 0x040ff00000000804 */
[----:B------:R-:W-:Y:S08]  /*19f0*/  HMMA.16816.F16 R94, R92, R50, R66 ;  /* 0x000000325c5e723c */ /* 0x000ff00000000842 */
[C---:B----4-:R-:W-:Y:S08]  /*1a00*/  HMMA.16816.F16 R92, R52.reuse, R60, R64 ;  /* 0x0000003c345c723c */ /* 0x050ff00000000840 */
[C---:B------:R-:W-:Y:S08]  /*1a10*/  HMMA.16816.F16 R2, R52.reuse, R62, R2 ;  /* 0x0000003e3402723c */ /* 0x040ff00000000802 */
[C---:B------:R-:W-:Y:S08]  /*1a20*/  HMMA.16816.F16 R86, R52.reuse, R56, R86 ;  /* 0x000000383456723c */ /* 0x040ff00000000856 */
[C---:B------:R-:W-:Y:S08]  /*1a30*/  HMMA.16816.F16 R88, R52.reuse, R58, R88 ;  /* 0x0000003a3458723c */ /* 0x040ff00000000858 */
[C---:B------:R-:W-:Y:S08]  /*1a40*/  HMMA.16816.F16 R90, R52.reuse, R44, R90 ;  /* 0x0000002c345a723c */ /* 0x040ff0000000085a */
[C---:B------:R-:W-:Y:S08]  /*1a50*/  HMMA.16816.F16 R96, R52.reuse, R46, R96 ;  /* 0x0000002e3460723c */ /* 0x040ff00000000860 */
[C---:B------:R-:W-:Y:S08]  /*1a60*/  HMMA.16816.F16 R98, R52.reuse, R48, R98 ;  /* 0x000000303462723c */ /* 0x040ff00000000862 */
[----:B------:R-:W-:Y:S01]  /*1a70*/  HMMA.16816.F16 R100, R52, R50, R100 ;  /* 0x000000323464723c */ /* 0x000fe20000000864 */
[----:B------:R-:W-:Y:S06]  /*1a80*/  BAR.SYNC.DEFER_BLOCKING 0x0 ;  /* 0x0000000000007b1d */ /* 0x000fec0000010000 */
[----:B------:R-:W-:-:S13]  /*1a90*/  @P0 BRA `(.L_x_2) ;  /* 0xffffffec00a80947 */ /* 0x000fda000383ffff */
[----:B------:R-:W1:Y:S02]  /*1aa0*/  LDC R118, c[0x0][0x398] ;  /* 0x0000e600ff767b82 */ /* 0x000e640000000800 */
[----:B-1----:R-:W-:-:S07]  /*1ab0*/  LOP3.LUT R48, R118, 0xffffffc0, RZ, 0xc0, !PT ;  /* 0xffffffc076307812 */ /* 0x002fce00078ec0ff */
.L_x_1:
[----:B------:R-:W-:-:S13]  /*1ac0*/  LOP3.LUT P0, RZ, R118, 0x20, RZ, 0xc0, !PT ;  /* 0x0000002076ff7812 */ /* 0x000fda000780c0ff */
[----:B------:R-:W-:Y:S05]  /*1ad0*/  @!P0 BRA `(.L_x_0) ;  /* 0x0000000800a08947 */ /* 0x000fea0003800000 */
[----:B------:R-:W1:Y:S01]  /*1ae0*/  S2R R50, SR_CTAID.Y ;  /* 0x0000000000327919 */ /* 0x000e620000002600 */
[----:B------:R-:W2:Y:S01]  /*1af0*/  LDCU UR4, c[0x0][0x394] ;  /* 0x00007280ff0477ac */ /* 0x000ea20008000800 */
[----:B------:R-:W3:Y:S01]  /*1b00*/  LDC.64 R46, c[0x0][0x380] ;  /* 0x0000e000ff2e7b82 */ /* 0x000ee20000000a00 */
[C---:B------:R-:W-:Y:S01]  /*1b10*/  IADD3 R49, PT, PT, R119.reuse, R48, RZ ;  /* 0x0000003077317210 */ /* 0x040fe20007ffe0ff */
[----:B------:R-:W4:Y:S01]  /*1b20*/  S2R R53, SR_CTAID.X ;  /* 0x0000000000357919 */ /* 0x000f220000002500 */
[----:B------:R-:W-:Y:S01]  /*1b30*/  MOV R52, 0x400 ;  /* 0x0000040000347802 */ /* 0x000fe20000000f00 */
[----:B------:R-:W-:Y:S01]  /*1b40*/  IMAD R119, R119, 0x108, R122 ;  /* 0x0000010877777824 */ /* 0x000fe200078e027a */
[----:B------:R-:W5:Y:S03]  /*1b50*/  S2R R57, SR_CgaCtaId ;  /* 0x0000000000397919 */ /* 0x000f660000008800 */
[----:B------:R-:W3:Y:S01]  /*1b60*/  LDC.64 R44, c[0x0][0x388] ;  /* 0x0000e200ff2c7b82 */ /* 0x000ee20000000a00 */
[----:B------:R-:W3:Y:S01]  /*1b70*/  S2R R58, SR_LANEID ;  /* 0x00000000003a7919 */ /* 0x000ee20000000000 */
[----:B-1----:R-:W-:-:S02]  /*1b80*/  IMAD R51, R50, 0x80, R121 ;  /* 0x0000008032337824 */ /* 0x002fc400078e0279 */
[----:B----4-:R-:W-:Y:S02]  /*1b90*/  IMAD R50, R53, 0x100, R122 ;  /* 0x0000010035327824 */ /* 0x010fe400078e027a */
[----:B------:R-:W-:Y:S02]  /*1ba0*/  IMAD R51, R51, R118, R120 ;  /* 0x0000007633337224 */ /* 0x000fe400078e0278 */
[----:B--2---:R-:W-:Y:S01]  /*1bb0*/  IMAD R53, R49, UR4, R50 ;  /* 0x0000000431357c24 */ /* 0x004fe2000f8e0232 */
[----:B-----5:R-:W-:Y:S01]  /*1bc0*/  LEA R61, R57, R52, 0x18 ;  /* 0x00000034393d7211 */ /* 0x020fe200078ec0ff */
[----:B------:R-:W-:Y:S02]  /*1bd0*/  VIADD R52, R52, 0x2800 ;  /* 0x0000280034347836 */ /* 0x000fe40000000000 */
[----:B------:R-:W-:Y:S02]  /*1be0*/  IMAD.IADD R49, R51, 0x1, R48 ;  /* 0x0000000133317824 */ /* 0x000fe400078e0230 */
[----:B------:R-:W-:Y:S01]  /*1bf0*/  VIADD R55, R53, UR4 ;  /* 0x0000000435377c36 */ /* 0x000fe20008000000 */
[----:B------:R-:W-:Y:S01]  /*1c00*/  LEA R56, R57, R52, 0x18 ;  /* 0x0000003439387211 */ /* 0x000fe200078ec0ff */
[----:B------:R-:W-:-:S02]  /*1c10*/  IMAD R120, R121, 0x28, R120 ;  /* 0x0000002879787824 */ /* 0x000fc400078e0278 */
[----:B------:R-:W-:Y:S02]  /*1c20*/  IMAD.IADD R51, R49, 0x1, R118 ;  /* 0x0000000131337824 */ /* 0x000fe400078e0276 */
[----:B------:R-:W-:Y:S02]  /*1c30*/  VIADD R57, R55, UR4 ;  /* 0x0000000437397c36 */ /* 0x000fe40008000000 */
[----:B------:R-:W-:Y:S02]  /*1c40*/  IMAD R63, R120, 0x2, R61 ;  /* 0x00000002783f7824 */ /* 0x000fe400078e023d */
[----:B---3--:R-:W-:-:S04]  /*1c50*/  IMAD.WIDE.U32 R48, R49, 0x2, R46 ;  /* 0x0000000231307825 */ /* 0x008fc800078e002e */
[----:B------:R-:W-:Y:S01]  /*1c60*/  IMAD.WIDE.U32 R46, R51, 0x2, R46 ;  /* 0x00000002332e7825 */ /* 0x000fe200078e002e */
[----:B------:R-:W-:Y:S01]  /*1c70*/  @!PT LDS RZ, [RZ] ;  /* 0x00000000fffff984 */ /* 0x000fe20000000800 */
[----:B------:R-:W-:Y:S01]  /*1c80*/  @!PT LDS RZ, [RZ] ;  /* 0x00000000fffff984 */ /* 0x000fe20000000800 */
[----:B------:R-:W-:Y:S01]  /*1c90*/  @!PT LDS RZ, [RZ] ;  /* 0x00000000fffff984 */ /* 0x000fe20000000800 */
[----:B------:R1:W-:Y:S03]  /*1ca0*/  LDGSTS.E.128 [R63], desc[UR6][R48.64] ;  /* 0x00000000303f7fae */ /* 0x0003e6000b9a1806 */
[----:B------:R-:W-:Y:S01]  /*1cb0*/  VIADD R59, R57, UR4 ;  /* 0x00000004393b7c36 */ /* 0x000fe20008000000 */
[----:B------:R2:W-:Y:S01]  /*1cc0*/  LDGSTS.E.128 [R63+0x50], desc[UR6][R46.64] ;  /* 0x000500002e3f7fae */ /* 0x0005e2000b9a1806 */
[----:B------:R-:W-:Y:S02]  /*1cd0*/  IMAD R119, R119, 0x2, R56 ;  /* 0x0000000277777824 */ /* 0x000fe400078e0238 */
[----:B------:R-:W-:-:S04]  /*1ce0*/  IMAD.WIDE.U32 R50, R53, 0x2, R44 ;  /* 0x0000000235327825 */ /* 0x000fc800078e002c */
[--C-:B------:R-:W-:Y:S01]  /*1cf0*/  IMAD.WIDE.U32 R52, R55, 0x2, R44.reuse ;  /* 0x0000000237347825 */ /* 0x100fe200078e002c */
[----:B------:R-:W-:Y:S01]  /*1d00*/  LDGSTS.E.128 [R119], desc[UR6][R50.64] ;  /* 0x0000000032777fae */ /* 0x000fe2000b9a1806 */
[----:B-1----:R-:W-:Y:S02]  /*1d10*/  LOP3.LUT R48, R58, 0x7, RZ, 0xc0, !PT ;  /* 0x000000073a307812 */ /* 0x002fe400078ec0ff */
[----:B------:R-:W-:Y:S01]  /*1d20*/  IMAD.WIDE.U32 R54, R57, 0x2, R44 ;  /* 0x0000000239367825 */ /* 0x000fe200078e002c */
[----:B------:R-:W-:Y:S01]  /*1d30*/  LDGSTS.E.128 [R119+0x210], desc[UR6][R52.64] ;  /* 0x0021000034777fae */ /* 0x000fe2000b9a1806 */
[----:B------:R-:W-:Y:S02]  /*1d40*/  SHF.R.U32.HI R57, RZ, 0x3, R58 ;  /* 0x00000003ff397819 */ /* 0x000fe4000001163a */
[----:B------:R-:W-:Y:S01]  /*1d50*/  IMAD.WIDE.U32 R44, R59, 0x2, R44 ;  /* 0x000000023b2c7825 */ /* 0x000fe200078e002c */
[----:B------:R-:W-:Y:S01]  /*1d60*/  LDGSTS.E.128 [R119+0x420], desc[UR6][R54.64] ;  /* 0x0042000036777fae */ /* 0x000fe2000b9a1806 */
[----:B------:R-:W-:-:S02]  /*1d70*/  SHF.R.U32.HI R58, RZ, 0x4, R58 ;  /* 0x00000004ff3a7819 */ /* 0x000fc4000001163a */
[----:B------:R-:W-:Y:S01]  /*1d80*/  IMAD.SHL.U32 R49, R0, 0x2, RZ ;  /* 0x0000000200317824 */ /* 0x000fe200078e00ff */
[----:B------:R1:W-:Y:S01]  /*1d90*/  LDGSTS.E.128 [R119+0x630], desc[UR6][R44.64] ;  /* 0x006300002c777fae */ /* 0x0003e2000b9a1806 */
[----:B------:R-:W-:Y:S01]  /*1da0*/  IMAD.SHL.U32 R57, R57, 0x8, RZ ;  /* 0x0000000839397824 */ /* 0x000fe200078e00ff */
[----:B--2---:R-:W-:Y:S01]  /*1db0*/  LOP3.LUT R46, R123, 0x1, RZ, 0xc0, !PT ;  /* 0x000000017b2e7812 */ /* 0x004fe200078ec0ff */
[----:B------:R-:W-:Y:S01]  /*1dc0*/  IMAD.SHL.U32 R58, R58, 0x8, RZ ;  /* 0x000000083a3a7824 */ /* 0x000fe200078e00ff */
[----:B------:R-:W0:Y:S01]  /*1dd0*/  LDGDEPBAR ;  /* 0x00000000000079af */ /* 0x000e220000000000 */
[----:B------:R-:W-:Y:S02]  /*1de0*/  LOP3.LUT R49, R49, 0x780, RZ, 0xc0, !PT ;  /* 0x0000078031317812 */ /* 0x000fe400078ec0ff */
[----:B------:R-:W-:Y:S01]  /*1df0*/  LOP3.LUT R47, R57, 0x8, R48, 0xe2, !PT ;  /* 0x00000008392f7812 */ /* 0x000fe200078ee230 */
[----:B------:R-:W-:Y:S02]  /*1e00*/  IMAD R61, R46, 0x1400, R61 ;  /* 0x000014002e3d7824 */ /* 0x000fe400078e023d */
[----:B------:R-:W-:-:S02]  /*1e10*/  IMAD.IADD R57, R56, 0x1, R49 ;  /* 0x0000000138397824 */ /* 0x000fc400078e0231 */
[C-C-:B------:R-:W-:Y:S02]  /*1e20*/  IMAD R114, R47.reuse, 0x28, R58.reuse ;  /* 0x000000282f727824 */ /* 0x140fe400078e023a */
[----:B------:R-:W-:Y:S01]  /*1e30*/  IMAD R60, R47, 0x108, R58 ;  /* 0x000001082f3c7824 */ /* 0x000fe200078e023a */
[C---:B------:R-:W-:Y:S01]  /*1e40*/  IADD3 R47, PT, PT, R57.reuse, 0x20, RZ ;  /* 0x00000020392f7810 */ /* 0x040fe20007ffe0ff */
[----:B------:R-:W-:Y:S02]  /*1e50*/  VIADD R49, R57, 0x40 ;  /* 0x0000004039317836 */ /* 0x000fe40000000000 */
[----:B-1----:R-:W-:Y:S02]  /*1e60*/  VIADD R45, R61, 0x500 ;  /* 0x000005003d2d7836 */ /* 0x002fe40000000000 */
[----:B------:R-:W-:Y:S02]  /*1e70*/  VIADD R53, R57, 0x60 ;  /* 0x0000006039357836 */ /* 0x000fe40000000000 */
[----:B------:R-:W-:-:S02]  /*1e80*/  IMAD.U32 R68, R60, 0x2, R49 ;  /* 0x000000023c447824 */ /* 0x000fc400078e0031 */
[----:B------:R-:W-:Y:S02]  /*1e90*/  IMAD.U32 R52, R114, 0x2, R45 ;  /* 0x0000000272347824 */ /* 0x000fe400078e002d */
[----:B------:R-:W-:Y:S01]  /*1ea0*/  IMAD.U32 R64, R60, 0x2, R53 ;  /* 0x000000023c407824 */ /* 0x000fe200078e0035 */
[----:B------:R-:W-:-:S04]  /*1eb0*/  DEPBAR.LE SB0, 0x0 ;  /* 0x000080000000791a */ /* 0x000fc80000000000 */
[----:B------:R-:W-:Y:S01]  /*1ec0*/  BAR.SYNC.DEFER_BLOCKING 0x0 ;  /* 0x0000000000007b1d */ /* 0x000fe20000010000 */
[C---:B------:R-:W-:Y:S02]  /*1ed0*/  VIADD R45, R61.reuse, 0xa00 ;  /* 0x00000a003d2d7836 */ /* 0x040fe40000000000 */
[----:B------:R-:W-:Y:S02]  /*1ee0*/  IMAD.U32 R76, R60, 0x2, R57 ;  /* 0x000000023c4c7824 */ /* 0x000fe400078e0039 */
[----:B------:R-:W-:Y:S02]  /*1ef0*/  IMAD.U32 R45, R114, 0x2, R45 ;  /* 0x00000002722d7824 */ /* 0x000fe400078e002d */
[----:B------:R-:W-:Y:S02]  /*1f00*/  IMAD.U32 R72, R60, 0x2, R47 ;  /* 0x000000023c487824 */ /* 0x000fe400078e002f */
[----:B------:R-:W-:Y:S02]  /*1f10*/  IMAD.U32 R48, R114, 0x2, R61 ;  /* 0x0000000272307824 */ /* 0x000fe400078e003d */
[----:B------:R-:W-:-:S04]  /*1f20*/  VIADD R63, R61, 0xa20 ;  /* 0x00000a203d3f7836 */ /* 0x000fc80000000000 */
[----:B------:R-:W-:Y:S01]  /*1f30*/  IMAD.U32 R63, R114, 0x2, R63 ;  /* 0x00000002723f7824 */ /* 0x000fe200078e003f */
[----:B------:R-:W-:Y:S04]  /*1f40*/  LDSM.16.MT88.4 R68, [R68] ;  /* 0x000000004444783b */ /* 0x000fe80000004200 */
[----:B------:R-:W1:Y:S04]  /*1f50*/  LDSM.16.M88.4 R52, [R52] ;  /* 0x000000003434783b */ /* 0x000e680000000200 */
[----:B------:R-:W2:Y:S04]  /*1f60*/  LDSM.16.MT88.4 R64, [R64] ;  /* 0x000000004040783b */ /* 0x000ea80000004200 */
[----:B------:R-:W-:Y:S04]  /*1f70*/  LDSM.16.MT88.4 R76, [R76] ;  /* 0x000000004c4c783b */ /* 0x000fe80000004200 */
[----:B------:R-:W3:Y:S04]  /*1f80*/  LDSM.16.M88.4 R44, [R45] ;  /* 0x000000002d2c783b */ /* 0x000ee80000000200 */
[----:B------:R-:W4:Y:S04]  /*1f90*/  LDSM.16.M88.4 R48, [R48] ;  /* 0x000000003030783b */ /* 0x000f280000000200 */
[----:B------:R-:W5:Y:S01]  /*1fa0*/  LDSM.16.MT88.4 R72, [R72] ;  /* 0x000000004848783b */ /* 0x000f620000004200 */
[----:B-1----:R-:W-:Y:S01]  /*1fb0*/  HMMA.16816.F16 R104, R52, R70, R22 ;  /* 0x000000463468723c */ /* 0x002fe20000000816 */
[----:B------:R-:W-:-:S04]  /*1fc0*/  VIADD R23, R61, 0xf00 ;  /* 0x00000f003d177836 */ /* 0x000fc80000000000 */
[----:B------:R-:W-:-:S03]  /*1fd0*/  IMAD.U32 R23, R114, 0x2, R23 ;  /* 0x0000000272177824 */ /* 0x000fc600078e0017 */
[----:B--2---:R-:W-:Y:S03]  /*1fe0*/  HMMA.16816.F16 R102, R52, R64, R20 ;  /* 0x000000403466723c */ /* 0x004fe60000000814 */
[----:B------:R-:W1:Y:S05]  /*1ff0*/  LDSM.16.M88.4 R20, [R23] ;  /* 0x000000001714783b */ /* 0x000e6a0000000200 */
[----:B---3--:R-:W-:Y:S01]  /*2000*/  HMMA.16816.F16 R110, R44, R76, R16 ;  /* 0x0000004c2c6e723c */ /* 0x008fe20000000810 */
[----:B------:R-:W-:-:S07]  /*2010*/  IADD3 R17, PT, PT, R61, 0x20, RZ ;  /* 0x000000203d117810 */ /* 0x000fce0007ffe0ff */
[C---:B----4-:R-:W-:Y:S08]  /*2020*/  HMMA.16816.F16 R84, R48.reuse, R76, R84 ;  /* 0x0000004c3054723c */ /* 0x050ff00000000854 */
[C---:B------:R-:W-:Y:S08]  /*2030*/  HMMA.16816.F16 R82, R48.reuse, R78, R82 ;  /* 0x0000004e3052723c */ /* 0x040ff00000000852 */
[C---:B-----5:R-:W-:Y:S08]  /*2040*/  HMMA.16816.F16 R80, R48.reuse, R72, R80 ;  /* 0x000000483050723c */ /* 0x060ff00000000850 */
[C---:B------:R-:W-:Y:S08]  /*2050*/  HMMA.16816.F16 R42, R48.reuse, R74, R42 ;  /* 0x0000004a302a723c */ /* 0x040ff0000000082a */
[C---:B------:R-:W-:Y:S08]  /*2060*/  HMMA.16816.F16 R40, R48.reuse, R68, R40 ;  /* 0x000000443028723c */ /* 0x040ff00000000828 */
[C---:B------:R-:W-:Y:S08]  /*2070*/  HMMA.16816.F16 R38, R48.reuse, R70, R38 ;  /* 0x000000463026723c */ /* 0x040ff00000000826 */
[C---:B------:R-:W-:Y:S08]  /*2080*/  HMMA.16816.F16 R36, R48.reuse, R64, R36 ;  /* 0x000000403024723c */ /* 0x040ff00000000824 */
[----:B------:R-:W-:Y:S01]  /*2090*/  HMMA.16816.F16 R108, R48, R66, R34 ;  /* 0x00000042306c723c */ /* 0x000fe20000000822 */
[----:B------:R-:W-:-:S02]  /*20a0*/  VIADD R35, R57, 0x2120 ;  /* 0x0000212039237836 */ /* 0x000fc40000000000 */
[C---:B------:R-:W-:Y:S02]  /*20b0*/  VIADD R49, R57.reuse, 0x2140 ;  /* 0x0000214039317836 */ /* 0x040fe40000000000 */
[C---:B------:R-:W-:Y:S02]  /*20c0*/  VIADD R51, R57.reuse, 0x2160 ;  /* 0x0000216039337836 */ /* 0x040fe40000000000 */
[----:B------:R-:W-:Y:S01]  /*20d0*/  IMAD.U32 R49, R60, 0x2, R49 ;  /* 0x000000023c317824 */ /* 0x000fe200078e0031 */
[----:B------:R-:W-:Y:S01]  /*20e0*/  HMMA.16816.F16 R106, R52, R76, R32 ;  /* 0x0000004c346a723c */ /* 0x000fe20000000820 */
[----:B------:R-:W-:Y:S02]  /*20f0*/  VIADD R33, R57, 0x2100 ;  /* 0x0000210039217836 */ /* 0x000fe40000000000 */
[----:B------:R-:W-:Y:S02]  /*2100*/  IMAD.U32 R32, R114, 0x2, R17 ;  /* 0x0000000272207824 */ /* 0x000fe400078e0011 */
[----:B------:R-:W-:-:S02]  /*2110*/  IMAD.U32 R56, R60, 0x2, R33 ;  /* 0x000000023c387824 */ /* 0x000fc400078e0021 */
[----:B------:R-:W-:Y:S01]  /*2120*/  IMAD.U32 R115, R60, 0x2, R51 ;  /* 0x000000023c737824 */ /* 0x000fe200078e0033 */
[----:B------:R-:W-:Y:S01]  /*2130*/  HMMA.16816.F16 R112, R52, R66, R18 ;  /* 0x000000423470723c */ /* 0x000fe20000000812 */
[C---:B------:R-:W-:Y:S01]  /*2140*/  VIADD R19, R61.reuse, 0x520 ;  /* 0x000005203d137836 */ /* 0x040fe20000000000 */
[----:B------:R-:W-:Y:S03]  /*2150*/  LDSM.16.MT88.4 R48, [R49] ;  /* 0x000000003130783b */ /* 0x000fe60000004200 */
[----:B------:R-:W-:Y:S01]  /*2160*/  IMAD.U32 R19, R114, 0x2, R19 ;  /* 0x0000000272137824 */ /* 0x000fe200078e0013 */
[----:B------:R-:W-:Y:S02]  /*2170*/  LDSM.16.MT88.4 R56, [R56] ;  /* 0x000000003838783b */ /* 0x000fe40000004200 */
[----:B-1----:R-:W-:Y:S01]  /*2180*/  HMMA.16816.F16 R92, R20, R76, R92 ;  /* 0x0000004c145c723c */ /* 0x002fe2000000085c */
[----:B------:R-:W-:-:S02]  /*2190*/  IADD3 R77, PT, PT, R61, 0xf20, RZ ;  /* 0x00000f203d4d7810 */ /* 0x000fc40007ffe0ff */
[----:B------:R-:W-:Y:S03]  /*21a0*/  LDSM.16.M88.4 R16, [R19] ;  /* 0x000000001310783b */ /* 0x000fe60000000200 */
[----:B------:R-:W-:Y:S02]  /*21b0*/  IMAD.U32 R77, R114, 0x2, R77 ;  /* 0x00000002724d7824 */ /* 0x000fe400078e004d */
[C---:B------:R-:W-:Y:S08]  /*21c0*/  HMMA.16816.F16 R30, R52.reuse, R78, R30 ;  /* 0x0000004e341e723c */ /* 0x040ff0000000081e */
[C---:B------:R-:W-:Y:S08]  /*21d0*/  HMMA.16816.F16 R28, R52.reuse, R72, R28 ;  /* 0x00000048341c723c */ /* 0x040ff0000000081c */
[C---:B------:R-:W-:Y:S08]  /*21e0*/  HMMA.16816.F16 R26, R52.reuse, R74, R26 ;  /* 0x0000004a341a723c */ /* 0x040ff0000000081a */
[----:B------:R-:W-:Y:S01]  /*21f0*/  HMMA.16816.F16 R24, R52, R68, R24 ;  /* 0x000000443418723c */ /* 0x000fe20000000818 */
[----:B------:R-:W-:-:S02]  /*2200*/  IMAD.U32 R52, R60, 0x2, R35 ;  /* 0x000000023c347824 */ /* 0x000fc400078e0023 */
[----:B------:R-:W1:Y:S04]  /*2210*/  LDSM.16.M88.4 R32, [R32] ;  /* 0x000000002020783b */ /* 0x000e680000000200 */
[----:B------:R-:W2:Y:S01]  /*2220*/  LDSM.16.MT88.4 R52, [R52] ;  /* 0x000000003434783b */ /* 0x000ea20000004200 */
[C---:B------:R-:W-:Y:S03]  /*2230*/  HMMA.16816.F16 R14, R44.reuse, R78, R14 ;  /* 0x0000004e2c0e723c */ /* 0x040fe6000000080e */
[----:B------:R-:W-:Y:S05]  /*2240*/  LDSM.16.M88.4 R60, [R63] ;  /* 0x000000003f3c783b */ /* 0x000fea0000000200 */
[C---:B------:R-:W-:Y:S08]  /*2250*/  HMMA.16816.F16 R12, R44.reuse, R72, R12 ;  /* 0x000000482c0c723c */ /* 0x040ff0000000080c */
[C---:B------:R-:W-:Y:S08]  /*2260*/  HMMA.16816.F16 R10, R44.reuse, R74, R10 ;  /* 0x0000004a2c0a723c */ /* 0x040ff0000000080a */
[C---:B------:R-:W-:Y:S08]  /*2270*/  HMMA.16816.F16 R8, R44.reuse, R68, R8 ;  /* 0x000000442c08723c */ /* 0x040ff00000000808 */
[C---:B------:R-:W-:Y:S08]  /*2280*/  HMMA.16816.F16 R6, R44.reuse, R70, R6 ;  /* 0x000000462c06723c */ /* 0x040ff00000000806 */
[C---:B------:R-:W-:Y:S08]  /*2290*/  HMMA.16816.F16 R4, R44.reuse, R64, R4 ;  /* 0x000000402c04723c */ /* 0x040ff00000000804 */
[----:B------:R-:W-:Y:S01]  /*22a0*/  HMMA.16816.F16 R94, R44, R66, R94 ;  /* 0x000000422c5e723c */ /* 0x000fe2000000085e */
[----:B------:R-:W3:Y:S07]  /*22b0*/  LDSM.16.MT88.4 R44, [R115] ;  /* 0x00000000732c783b */ /* 0x000eee0000004200 */
[C---:B------:R-:W-:Y:S01]  /*22c0*/  HMMA.16816.F16 R2, R20.reuse, R78, R2 ;  /* 0x0000004e1402723c */ /* 0x040fe20000000802 */
[----:B------:R-:W4:Y:S07]  /*22d0*/  LDSM.16.M88.4 R76, [R77] ;  /* 0x000000004d4c783b */ /* 0x000f2e0000000200 */
[C---:B------:R-:W-:Y:S08]  /*22e0*/  HMMA.16816.F16 R86, R20.reuse, R72, R86 ;  /* 0x000000481456723c */ /* 0x040ff00000000856 */
[C---:B------:R-:W-:Y:S08]  /*22f0*/  HMMA.16816.F16 R88, R20.reuse, R74, R88 ;  /* 0x0000004a1458723c */ /* 0x040ff00000000858 */
[C---:B------:R-:W-:Y:S08]  /*2300*/  HMMA.16816.F16 R90, R20.reuse, R68, R90 ;  /* 0x00000044145a723c */ /* 0x040ff0000000085a */
[C---:B------:R-:W-:Y:S08]  /*2310*/  HMMA.16816.F16 R96, R20.reuse, R70, R96 ;  /* 0x000000461460723c */ /* 0x040ff00000000860 */
[C---:B------:R-:W-:Y:S08]  /*2320*/  HMMA.16816.F16 R98, R20.reuse, R64, R98 ;  /* 0x000000401462723c */ /* 0x040ff00000000862 */
[----:B------:R-:W-:Y:S08]  /*2330*/  HMMA.16816.F16 R100, R20, R66, R100 ;  /* 0x000000421464723c */ /* 0x000ff00000000864 */
[C---:B-1----:R-:W-:Y:S08]  /*2340*/  HMMA.16816.F16 R84, R32.reuse, R56, R84 ;  /* 0x000000382054723c */ /* 0x042ff00000000854 */
[C---:B------:R-:W-:Y:S08]  /*2350*/  HMMA.16816.F16 R82, R32.reuse, R58, R82 ;  /* 0x0000003a2052723c */ /* 0x040ff00000000852 */
[C---:B--2---:R-:W-:Y:S08]  /*2360*/  HMMA.16816.F16 R80, R32.reuse, R52, R80 ;  /* 0x000000342050723c */ /* 0x044ff00000000850 */
[C---:B------:R-:W-:Y:S08]  /*2370*/  HMMA.16816.F16 R42, R32.reuse, R54, R42 ;  /* 0x00000036202a723c */ /* 0x040ff0000000082a */
[C---:B------:R-:W-:Y:S08]  /*2380*/  HMMA.16816.F16 R40, R32.reuse, R48, R40 ;  /* 0x000000302028723c */ /* 0x040ff00000000828 */
[C---:B------:R-:W-:Y:S08]  /*2390*/  HMMA.16816.F16 R38, R32.reuse, R50, R38 ;  /* 0x000000322026723c */ /* 0x040ff00000000826 */
[C---:B---3--:R-:W-:Y:S08]  /*23a0*/  HMMA.16816.F16 R36, R32.reuse, R44, R36 ;  /* 0x0000002c2024723c */ /* 0x048ff00000000824 */
[----:B------:R-:W-:Y:S08]  /*23b0*/  HMMA.16816.F16 R34, R32, R46, R108 ;  /* 0x0000002e2022723c */ /* 0x000ff0000000086c */
[C---:B------:R-:W-:Y:S08]  /*23c0*/  HMMA.16816.F16 R32, R16.reuse, R56, R106 ;  /* 0x000000381020723c */ /* 0x040ff0000000086a */
[C---:B------:R-:W-:Y:S08]  /*23d0*/  HMMA.16816.F16 R30, R16.reuse, R58, R30 ;  /* 0x0000003a101e723c */ /* 0x040ff0000000081e */
[C---:B------:R-:W-:Y:S08]  /*23e0*/  HMMA.16816.F16 R28, R16.reuse, R52, R28 ;  /* 0x00000034101c723c */ /* 0x040ff0000000081c */
[C---:B------:R-:W-:Y:S08]  /*23f0*/  HMMA.16816.F16 R26, R16.reuse, R54, R26 ;  /* 0x00000036101a723c */ /* 0x040ff0000000081a */
[C---:B------:R-:W-:Y:S08]  /*2400*/  HMMA.16816.F16 R24, R16.reuse, R48, R24 ;  /* 0x000000301018723c */ /* 0x040ff00000000818 */
[C---:B------:R-:W-:Y:S08]  /*2410*/  HMMA.16816.F16 R22, R16.reuse, R50, R104 ;  /* 0x000000321016723c */ /* 0x040ff00000000868 */
[C---:B------:R-:W-:Y:S08]  /*2420*/  HMMA.16816.F16 R20, R16.reuse, R44, R102 ;  /* 0x0000002c1014723c */ /* 0x040ff00000000866 */
        /* <DEDUP_REMOVED lines=17> */
[----:B------:R-:W-:-:S15]  /*2540*/  BAR.SYNC.DEFER_BLOCKING 0x0 ;  /* 0x0000000000007b1d */ /* 0x000fde0000010000 */
[----:B------:R-:W-:-:S04]  /*2550*/  NOP ;  /* 0x0000000000007918 */ /* 0x000fc80000000000 */
.L_x_0:
[----:B------:R-:W1:Y:S01]  /*2560*/  S2R R45, SR_CTAID.Y ;  /* 0x00000000002d7919 */ /* 0x000e620000002600 */
[----:B------:R-:W2:Y:S01]  /*2570*/  LDC R48, c[0x0][0x394] ;  /* 0x0000e500ff307b82 */ /* 0x000ea20000000800 */
[C---:B------:R-:W-:Y:S01]  /*2580*/  IMAD.SHL.U32 R44, R0.reuse, 0x2, RZ ;  /* 0x00000002002c7824 */ /* 0x040fe200078e00ff */
[----:B------:R-:W3:Y:S01]  /*2590*/  LDCU.64 UR4, c[0x0][0x3a0] ;  /* 0x00007400ff0477ac */ /* 0x000ee20008000a00 */
[----:B------:R-:W4:Y:S01]  /*25a0*/  S2R R49, SR_CTAID.X ;  /* 0x0000000000317919 */ /* 0x000f220000002500 */
[----:B------:R-:W-:Y:S02]  /*25b0*/  LOP3.LUT R0, R0, 0x3c0, RZ, 0xc0, !PT ;  /* 0x000003c000007812 */ /* 0x000fe400078ec0ff */
[----:B------:R-:W-:Y:S01]  /*25c0*/  LOP3.LUT R44, R44, 0x40, RZ, 0xc0, !PT ;  /* 0x000000402c2c7812 */ /* 0x000fe200078ec0ff */
[----:B------:R-:W5:Y:S01]  /*25d0*/  S2R R46, SR_LANEID ;  /* 0x00000000002e7919 */ /* 0x000f620000000000 */
[----:B--2---:R-:W-:-:S03]  /*25e0*/  SHF.R.U32.HI R57, RZ, 0x1, R48 ;  /* 0x00000001ff397819 */ /* 0x004fc60000011630 */
[----:B-1----:R-:W-:Y:S02]  /*25f0*/  IMAD R44, R45, 0x80, R44 ;  /* 0x000000802d2c7824 */ /* 0x002fe400078e022c */
[----:B------:R-:W-:Y:S02]  /*2600*/  IMAD.MOV.U32 R45, RZ, RZ, RZ ;  /* 0x000000ffff2d7224 */ /* 0x000fe400078e00ff */
[----:B------:R-:W-:Y:S02]  /*2610*/  IMAD R47, R44, R48, RZ ;  /* 0x000000302c2f7224 */ /* 0x000fe400078e02ff */
[----:B----4-:R-:W-:Y:S01]  /*2620*/  IMAD R0, R49, 0x100, R0 ;  /* 0x0000010031007824 */ /* 0x010fe200078e0200 */
[----:B-----5:R-:W-:Y:S01]  /*2630*/  LOP3.LUT R44, R46, 0x3, RZ, 0xc0, !PT ;  /* 0x000000032e2c7812 */ /* 0x020fe200078ec0ff */
[--C-:B------:R-:W-:Y:S01]  /*2640*/  IMAD R51, R48, 0x20, R47.reuse ;  /* 0x0000002030337824 */ /* 0x100fe200078e022f */
[----:B------:R-:W-:Y:S02]  /*2650*/  SHF.R.U32.HI R49, RZ, 0x2, R46 ;  /* 0x00000002ff317819 */ /* 0x000fe4000001162e */
[----:B------:R-:W-:Y:S01]  /*2660*/  IADD3 R59, P0, PT, R0, R47, RZ ;  /* 0x0000002f003b7210 */ /* 0x000fe20007f1e0ff */
[----:B------:R-:W-:-:S02]  /*2670*/  IMAD R47, R48, 0x10, R47 ;  /* 0x00000010302f7824 */ /* 0x000fc400078e022f */
[----:B------:R-:W-:-:S04]  /*2680*/  IMAD.WIDE.U32 R44, R49, R57, R44 ;  /* 0x00000039312c7225 */ /* 0x000fc800078e002c */
[----:B------:R-:W-:Y:S01]  /*2690*/  IMAD.X R46, RZ, RZ, RZ, P0 ;  /* 0x000000ffff2e7224 */ /* 0x000fe200000e06ff */
[C---:B---3--:R-:W-:Y:S01]  /*26a0*/  LEA R53, P0, R59.reuse, UR4, 0x1 ;  /* 0x000000043b357c11 */ /* 0x048fe2000f8008ff */
[----:B------:R-:W-:Y:S01]  /*26b0*/  IMAD R49, R48, 0x10, R51 ;  /* 0x0000001030317824 */ /* 0x000fe200078e0233 */
[C---:B------:R-:W-:Y:S02]  /*26c0*/  IADD3 R51, P3, PT, R0.reuse, R51, RZ ;  /* 0x0000003300337210 */ /* 0x040fe40007f7e0ff */
[----:B------:R-:W-:Y:S02]  /*26d0*/  LEA.HI.X R59, R59, UR5, R46, 0x1, P0 ;  /* 0x000000053b3b7c11 */ /* 0x000fe400080f0c2e */
[C---:B------:R-:W-:Y:S01]  /*26e0*/  IADD3 R47, P0, PT, R0.reuse, R47, RZ ;  /* 0x0000002f002f7210 */ /* 0x040fe20007f1e0ff */
[----:B------:R-:W-:Y:S01]  /*26f0*/  IMAD.X R48, RZ, RZ, RZ, P3 ;  /* 0x000000ffff307224 */ /* 0x000fe200018e06ff */
[----:B------:R-:W-:Y:S02]  /*2700*/  IADD3 R49, P2, PT, R0, R49, RZ ;  /* 0x0000003100317210 */ /* 0x000fe40007f5e0ff */
[----:B------:R-:W-:Y:S01]  /*2710*/  LEA R46, P1, R44, R53, 0x2 ;  /* 0x000000352c2e7211 */ /* 0x000fe200078210ff */
[----:B------:R-:W-:Y:S01]  /*2720*/  IMAD.X R50, RZ, RZ, RZ, P0 ;  /* 0x000000ffff327224 */ /* 0x000fe200000e06ff */
[----:B------:R-:W-:Y:S01]  /*2730*/  LEA R63, P0, R47, UR4, 0x1 ;  /* 0x000000042f3f7c11 */ /* 0x000fe2000f8008ff */
[----:B------:R-:W-:Y:S01]  /*2740*/  IMAD.X R0, RZ, RZ, RZ, P2 ;  /* 0x000000ffff007224 */ /* 0x000fe200010e06ff */
[----:B------:R-:W-:-:S02]  /*2750*/  LEA R53, P3, R51, UR4, 0x1 ;  /* 0x0000000433357c11 */ /* 0x000fc4000f8608ff */
[----:B------:R-:W-:Y:S02]  /*2760*/  LEA.HI.X R65, R47, UR5, R50, 0x1, P0 ;  /* 0x000000052f417c11 */ /* 0x000fe400080f0c32 */
[----:B------:R-:W-:Y:S02]  /*2770*/  LEA R55, P2, R49, UR4, 0x1 ;  /* 0x0000000431377c11 */ /* 0x000fe4000f8408ff */
[C---:B------:R-:W-:Y:S02]  /*2780*/  LEA.HI.X R47, R44.reuse, R59, R45, 0x2, P1 ;  /* 0x0000003b2c2f7211 */ /* 0x040fe400008f142d */
[----:B------:R-:W-:Y:S02]  /*2790*/  LEA.HI.X R61, R51, UR5, R48, 0x1, P3 ;  /* 0x00000005333d7c11 */ /* 0x000fe400098f0c30 */
[----:B------:R-:W-:Y:S01]  /*27a0*/  LEA.HI.X R59, R49, UR5, R0, 0x1, P2 ;  /* 0x00000005313b7c11 */ /* 0x000fe200090f0c00 */
[----:B------:R-:W-:Y:S01]  /*27b0*/  IMAD.WIDE.U32 R48, R57, 0x20, R46 ;  /* 0x0000002039307825 */ /* 0x000fe200078e002e */
[----:B------:R-:W-:Y:S01]  /*27c0*/  STG.E desc[UR6][R46.64], R84 ;  /* 0x000000542e007986 */ /* 0x000fe2000c101906 */
[----:B------:R-:W-:-:S02]  /*27d0*/  LEA R50, P0, R44, R63, 0x2 ;  /* 0x0000003f2c327211 */ /* 0x000fc400078010ff */
[C---:B------:R-:W-:Y:S01]  /*27e0*/  LEA R52, P1, R44.reuse, R53, 0x2 ;  /* 0x000000352c347211 */ /* 0x040fe200078210ff */
[----:B------:R-:W-:Y:S01]  /*27f0*/  STG.E desc[UR6][R48.64], R85 ;  /* 0x0000005530007986 */ /* 0x000fe2000c101906 */
[C---:B------:R-:W-:Y:S02]  /*2800*/  LEA R54, P2, R44.reuse, R55, 0x2 ;  /* 0x000000372c367211 */ /* 0x040fe400078410ff */
[C-C-:B------:R-:W-:Y:S01]  /*2810*/  LEA.HI.X R51, R44.reuse, R65, R45.reuse, 0x2, P0 ;  /* 0x000000412c337211 */ /* 0x140fe200000f142d */
[----:B------:R-:W-:Y:S01]  /*2820*/  STG.E desc[UR6][R46.64+0x10], R82 ;  /* 0x000010522e007986 */ /* 0x000fe2000c101906 */
[C-C-:B------:R-:W-:Y:S02]  /*2830*/  LEA.HI.X R53, R44.reuse, R61, R45.reuse, 0x2, P1 ;  /* 0x0000003d2c357211 */ /* 0x140fe400008f142d */
[----:B------:R-:W-:Y:S01]  /*2840*/  LEA.HI.X R55, R44, R59, R45, 0x2, P2 ;  /* 0x0000003b2c377211 */ /* 0x000fe200010f142d */
[----:B------:R-:W-:Y:S01]  /*2850*/  STG.E desc[UR6][R48.64+0x10], R83 ;  /* 0x0000105330007986 */ /* 0x000fe2000c101906 */
[----:B------:R-:W-:-:S03]  /*2860*/  IMAD.WIDE.U32 R44, R57, 0x20, R50 ;  /* 0x00000020392c7825 */ /* 0x000fc600078e0032 */
[----:B------:R-:W-:Y:S04]  /*2870*/  STG.E desc[UR6][R46.64+0x20], R80 ;  /* 0x000020502e007986 */ /* 0x000fe8000c101906 */
[----:B------:R-:W-:Y:S04]  /*2880*/  STG.E desc[UR6][R48.64+0x20], R81 ;  /* 0x0000205130007986 */ /* 0x000fe8000c101906 */
[----:B------:R-:W-:Y:S04]  /*2890*/  STG.E desc[UR6][R46.64+0x30], R42 ;  /* 0x0000302a2e007986 */ /* 0x000fe8000c101906 */
[----:B------:R1:W-:Y:S04]  /*28a0*/  STG.E desc[UR6][R48.64+0x30], R43 ;  /* 0x0000302b30007986 */ /* 0x0003e8000c101906 */
[----:B------:R-:W-:Y:S04]  /*28b0*/  STG.E desc[UR6][R46.64+0x40], R40 ;  /* 0x000040282e007986 */ /* 0x000fe8000c101906 */
[----:B------:R-:W-:Y:S04]  /*28c0*/  STG.E desc[UR6][R48.64+0x40], R41 ;  /* 0x0000402930007986 */ /* 0x000fe8000c101906 */
[----:B------:R-:W-:Y:S01]  /*28d0*/  STG.E desc[UR6][R46.64+0x50], R38 ;  /* 0x000050262e007986 */ /* 0x000fe2000c101906 */
[----:B-1----:R-:W-:-:S03]  /*28e0*/  IMAD.WIDE.U32 R42, R57, 0x20, R52 ;  /* 0x00000020392a7825 */ /* 0x002fc600078e0034 */
[----:B------:R-:W-:Y:S01]  /*28f0*/  STG.E desc[UR6][R48.64+0x50], R39 ;  /* 0x0000502730007986 */ /* 0x000fe2000c101906 */
[----:B------:R-:W-:-:S03]  /*2900*/  IMAD.WIDE.U32 R56, R57, 0x20, R54 ;  /* 0x0000002039387825 */ /* 0x000fc600078e0036 */
[----:B------:R-:W-:Y:S04]  /*2910*/  STG.E desc[UR6][R46.64+0x60], R36 ;  /* 0x000060242e007986 */ /* 0x000fe8000c101906 */
        /* <DEDUP_REMOVED lines=50> */
[----:B------:R-:W-:Y:S01]  /*2c40*/  STG.E desc[UR6][R56.64+0x70], R101 ;  /* 0x0000706538007986 */ /* 0x000fe2000c101906 */
[----:B------:R-:W-:Y:S05]  /*2c50*/  EXIT ;  /* 0x000000000000794d */ /* 0x000fea0003800000 */
.L_x_3:
[----:B------:R-:W-:-:S00]  /*2c60*/  BRA `(.L_x_3) ;  /* 0xfffffffc00fc7947 */ /* 0x000fc0000383ffff */
[----:B------:R-:W-:-:S00]  /*2c70*/  NOP ;  /* 0x0000000000007918 */ /* 0x000fc00000000000 */
        /* <DEDUP_REMOVED lines=8> */
.L_x_4:


//--------------------- .nv.shared._ZN43_GLOBAL__N__571e6ad1_4_k_cu_7d26eb34_12879910gemm_tcoreILj128ELj256ELj32EEEvP6__halfS2_jjjS2_ --------------------------
	.section	.nv.shared._ZN43_GLOBAL__N__571e6ad1_4_k_cu_7d26eb34_12879910gemm_tcoreILj128ELj256ELj32EEEvP6__halfS2_jjjS2_,"aw",@nobits
	.sectionflags	@""
	.align	2
.nv.shared._ZN43_GLOBAL__N__571e6ad1_4_k_cu_7d26eb34_12879910gemm_tcoreILj128ELj256ELj32EEEvP6__halfS2_jjjS2_:
	.zero		28160


//--------------------- .nv.shared.reserved.0     --------------------------
	.section	.nv.shared.reserved.0,"aw",@nobits
	.weak		__nv_reservedSMEM_offset_0_alias
	.size		__nv_reservedSMEM_offset_0_alias, 0, 64
	.other		__nv_reservedSMEM_offset_0_alias,@"STO_CUDA_RESERVED_SHARED STV_DEFAULT"
__nv_reservedSMEM_offset_0_alias:
	.zero		0
	.zero		64


//--------------------- .nv.constant0._ZN43_GLOBAL__N__571e6ad1_4_k_cu_7d26eb34_12879910gemm_tcoreILj128ELj256ELj32EEEvP6__halfS2_jjjS2_ --------------------------
	.section	.nv.constant0._ZN43_GLOBAL__N__571e6ad1_4_k_cu_7d26eb34_12879910gemm_tcoreILj128ELj256ELj32EEEvP6__halfS2_jjjS2_,"a",@progbits
	.sectionflags	@""
	.align	4
.nv.constant0._ZN43_GLOBAL__N__571e6ad1_4_k_cu_7d26eb34_12879910gemm_tcoreILj128ELj256ELj32EEEvP6__halfS2_jjjS2_:
	.zero		936


//--------------------- SYMBOLS --------------------------

	.type		.nv.reservedSmem.offset0,@object
	.size		.nv.reservedSmem.offset0,0x4
	.type		.nv.reservedSmem.cap,@object
	.size		.nv.reservedSmem.cap,0x4
